	.headerflags	@"EF_CUDA_TEXMODE_UNIFIED EF_CUDA_64BIT_ADDRESS EF_CUDA_ACCELERATORS EF_CUDA_SM90 EF_CUDA_VIRTUAL_SM(EF_CUDA_SM90)"
	.elftype	@"ET_EXEC"


//--------------------- .nv.info                  --------------------------
	.section	.nv.info,"",@"SHT_CUDA_INFO"
	.align	4


	//----- nvinfo : EIATTR_REGCOUNT
	.align		4
        /*0000*/ 	.byte	0x04, 0x2f
        /*0002*/ 	.short	(.L_3 - .L_2)
	.align		4
.L_2:
        /*0004*/ 	.word	index@(triton_poi_fused__native_batch_norm_legit_no_training_mul_softplus_tanh_34)
        /*0008*/ 	.word	0x00000028


	//----- nvinfo : EIATTR_MIN_STACK_SIZE
	.align		4
.L_3:
        /*000c*/ 	.byte	0x04, 0x12
        /*000e*/ 	.short	(.L_5 - .L_4)
	.align		4
.L_4:
        /*0010*/ 	.word	index@(triton_poi_fused__native_batch_norm_legit_no_training_mul_softplus_tanh_34)
        /*0014*/ 	.word	0x00000000


	//----- nvinfo : EIATTR_FRAME_SIZE
	.align		4
.L_5:
        /*0018*/ 	.byte	0x04, 0x11
        /*001a*/ 	.short	(.L_7 - .L_6)
	.align		4
.L_6:
        /*001c*/ 	.word	index@(triton_poi_fused__native_batch_norm_legit_no_training_mul_softplus_tanh_34)
        /*0020*/ 	.word	0x00000000


	//----- nvinfo : EIATTR_MIN_STACK_SIZE
	.align		4
.L_7:
        /*0024*/ 	.byte	0x04, 0x12
        /*0026*/ 	.short	(.L_9 - .L_8)
	.align		4
.L_8:
        /*0028*/ 	.word	index@(triton_poi_fused__native_batch_norm_legit_no_training_mul_softplus_tanh_34)
        /*002c*/ 	.word	0x00000000
.L_9:


//--------------------- .nv.info.triton_poi_fused__native_batch_norm_legit_no_training_mul_softplus_tanh_34 --------------------------
	.section	.nv.info.triton_poi_fused__native_batch_norm_legit_no_training_mul_softplus_tanh_34,"",@"SHT_CUDA_INFO"
	.sectionflags	@""
	.align	4


	//----- nvinfo : EIATTR_CUDA_API_VERSION
	.align		4
        /*0000*/ 	.byte	0x04, 0x37
        /*0002*/ 	.short	(.L_11 - .L_10)
.L_10:
        /*0004*/ 	.word	0x0000007c


	//----- nvinfo : EIATTR_KPARAM_INFO
	.align		4
.L_11:
        /*0008*/ 	.byte	0x04, 0x17
        /*000a*/ 	.short	(.L_13 - .L_12)
.L_12:
        /*000c*/ 	.word	0x00000000
        /*0010*/ 	.short	0x0007
        /*0012*/ 	.short	0x0034
        /*0014*/ 	.byte	0x00, 0xf0, 0x11, 0x00


	//----- nvinfo : EIATTR_KPARAM_INFO
	.align		4
.L_13:
        /*0018*/ 	.byte	0x04, 0x17
        /*001a*/ 	.short	(.L_15 - .L_14)
.L_14:
        /*001c*/ 	.word	0x00000000
        /*0020*/ 	.short	0x0006
        /*0022*/ 	.short	0x0030
        /*0024*/ 	.byte	0x00, 0xf0, 0x11, 0x00


	//----- nvinfo : EIATTR_KPARAM_INFO
	.align		4
.L_15:
        /*0028*/ 	.byte	0x04, 0x17
        /*002a*/ 	.short	(.L_17 - .L_16)
.L_16:
        /*002c*/ 	.word	0x00000000
        /*0030*/ 	.short	0x0005
        /*0032*/ 	.short	0x0028
        /*0034*/ 	.byte	0x00, 0xf4, 0x21, 0x00


	//----- nvinfo : EIATTR_KPARAM_INFO
	.align		4
.L_17:
        /*0038*/ 	.byte	0x04, 0x17
        /*003a*/ 	.short	(.L_19 - .L_18)
.L_18:
        /*003c*/ 	.word	0x00000000
        /*0040*/ 	.short	0x0004
        /*0042*/ 	.short	0x0020
        /*0044*/ 	.byte	0x00, 0xf4, 0x21, 0x00


	//----- nvinfo : EIATTR_KPARAM_INFO
	.align		4
.L_19:
        /*0048*/ 	.byte	0x04, 0x17
        /*004a*/ 	.short	(.L_21 - .L_20)
.L_20:
        /*004c*/ 	.word	0x00000000
        /*0050*/ 	.short	0x0003
        /*0052*/ 	.short	0x0018
        /*0054*/ 	.byte	0x00, 0xf4, 0x21, 0x00


	//----- nvinfo : EIATTR_KPARAM_INFO
	.align		4
.L_21:
        /*0058*/ 	.byte	0x04, 0x17
        /*005a*/ 	.short	(.L_23 - .L_22)
.L_22:
        /*005c*/ 	.word	0x00000000
        /*0060*/ 	.short	0x0002
        /*0062*/ 	.short	0x0010
        /*0064*/ 	.byte	0x00, 0xf4, 0x21, 0x00


	//----- nvinfo : EIATTR_KPARAM_INFO
	.align		4
.L_23:
        /*0068*/ 	.byte	0x04, 0x17
        /*006a*/ 	.short	(.L_25 - .L_24)
.L_24:
        /*006c*/ 	.word	0x00000000
        /*0070*/ 	.short	0x0001
        /*0072*/ 	.short	0x0008
        /*0074*/ 	.byte	0x00, 0xf4, 0x21, 0x00


	//----- nvinfo : EIATTR_KPARAM_INFO
	.align		4
.L_25:
        /*0078*/ 	.byte	0x04, 0x17
        /*007a*/ 	.short	(.L_27 - .L_26)
.L_26:
        /*007c*/ 	.word	0x00000000
        /*0080*/ 	.short	0x0000
        /*0082*/ 	.short	0x0000
        /*0084*/ 	.byte	0x00, 0xf4, 0x21, 0x00


	//----- nvinfo : EIATTR_SPARSE_MMA_MASK
	.align		4
.L_27:
        /*0088*/ 	.byte	0x03, 0x50
        /*008a*/ 	.short	0x0000


	//----- nvinfo : EIATTR_MAXREG_COUNT
	.align		4
        /*008c*/ 	.byte	0x03, 0x1b
        /*008e*/ 	.short	0x00ff


	//----- nvinfo : EIATTR_EXIT_INSTR_OFFSETS
	.align		4
        /*0090*/ 	.byte	0x04, 0x1c
        /*0092*/ 	.short	(.L_29 - .L_28)


	//   ....[0]....
.L_28:
        /*0094*/ 	.word	0x00002800


	//   ....[1]....
        /*0098*/ 	.word	0x00002850


	//----- nvinfo : EIATTR_REQNTID
	.align		4
.L_29:
        /*009c*/ 	.byte	0x04, 0x10
        /*009e*/ 	.short	(.L_31 - .L_30)
.L_30:
        /*00a0*/ 	.word	0x00000080
        /*00a4*/ 	.word	0x00000001
        /*00a8*/ 	.word	0x00000001


	//----- nvinfo : EIATTR_CRS_STACK_SIZE
	.align		4
.L_31:
        /*00ac*/ 	.byte	0x04, 0x1e
        /*00ae*/ 	.short	(.L_33 - .L_32)
.L_32:
        /*00b0*/ 	.word	0x00000000


	//----- nvinfo : EIATTR_CBANK_PARAM_SIZE
	.align		4
.L_33:
        /*00b4*/ 	.byte	0x03, 0x19
        /*00b6*/ 	.short	0x0038


	//----- nvinfo : EIATTR_PARAM_CBANK
	.align		4
        /*00b8*/ 	.byte	0x04, 0x0a
        /*00ba*/ 	.short	(.L_35 - .L_34)
	.align		4
.L_34:
        /*00bc*/ 	.word	index@(.nv.constant0.triton_poi_fused__native_batch_norm_legit_no_training_mul_softplus_tanh_34)
        /*00c0*/ 	.short	0x0210
        /*00c2*/ 	.short	0x0038


	//----- nvinfo : EIATTR_SW_WAR
	.align		4
.L_35:
        /*00c4*/ 	.byte	0x04, 0x36
        /*00c6*/ 	.short	(.L_37 - .L_36)
.L_36:
        /*00c8*/ 	.word	0x00000008
.L_37:


//--------------------- .nv.callgraph             --------------------------
	.section	.nv.callgraph,"",@"SHT_CUDA_CALLGRAPH"
	.align	4
	.sectionentsize	8
	.align		4
        /*0000*/ 	.word	0x00000000
	.align		4
        /*0004*/ 	.word	0xffffffff
	.align		4
        /*0008*/ 	.word	0x00000000
	.align		4
        /*000c*/ 	.word	0xfffffffe
	.align		4
        /*0010*/ 	.word	0x00000000
	.align		4
        /*0014*/ 	.word	0xfffffffd
	.align		4
        /*0018*/ 	.word	0x00000000
	.align		4
        /*001c*/ 	.word	0xfffffffc


//--------------------- .nv.constant4             --------------------------
	.section	.nv.constant4,"a",@progbits
	.align	8
	.align		8
.nv.constant4:
        /*0000*/ 	.dword	_$_str
	.align		8
        /*0008*/ 	.dword	_$_str_$_2


//--------------------- .text.triton_poi_fused__native_batch_norm_legit_no_training_mul_softplus_tanh_34 --------------------------
	.section	.text.triton_poi_fused__native_batch_norm_legit_no_training_mul_softplus_tanh_34,"ax",@progbits
	.sectionflags	@"SHF_BARRIERS=1"
	.align	128
        .global         triton_poi_fused__native_batch_norm_legit_no_training_mul_softplus_tanh_34
        .type           triton_poi_fused__native_batch_norm_legit_no_training_mul_softplus_tanh_34,@function
        .size           triton_poi_fused__native_batch_norm_legit_no_training_mul_softplus_tanh_34,(.L_x_41 - triton_poi_fused__native_batch_norm_legit_no_training_mul_softplus_tanh_34)
        .other          triton_poi_fused__native_batch_norm_legit_no_training_mul_softplus_tanh_34,@"STO_CUDA_ENTRY STV_DEFAULT"
triton_poi_fused__native_batch_norm_legit_no_training_mul_softplus_tanh_34:
.text.triton_poi_fused__native_batch_norm_legit_no_training_mul_softplus_tanh_34:
[----:B------:R-:W0:Y:S01]  /*0000*/  LDC R1, c[0x0][0x28] ;  /* 0x00000a00ff017b82 */ /* 0x000e220000000800 */
[----:B------:R-:W1:Y:S07]  /*0010*/  S2R R29, SR_CTAID.X ;  /* 0x00000000001d7919 */ /* 0x000e6e0000002500 */
[----:B------:R-:W2:Y:S01]  /*0020*/  LDC.64 R10, c[0x0][0x220] ;  /* 0x00008800ff0a7b82 */ /* 0x000ea20000000a00 */
[----:B------:R-:W-:Y:S02]  /*0030*/  CS2R R4, SRZ ;  /* 0x0000000000047805 */ /* 0x000fe4000001ff00 */
[----:B------:R-:W-:Y:S01]  /*0040*/  CS2R R6, SRZ ;  /* 0x0000000000067805 */ /* 0x000fe2000001ff00 */
[----:B------:R-:W3:Y:S01]  /*0050*/  S2R R0, SR_TID.X ;  /* 0x0000000000007919 */ /* 0x000ee20000002100 */
[----:B------:R-:W-:Y:S01]  /*0060*/  ULDC.64 UR6, c[0x0][0x208] ;  /* 0x0000820000067ab9 */ /* 0x000fe20000000a00 */
[----:B------:R-:W4:Y:S02]  /*0070*/  S2R R3, SR_CTAID.Y ;  /* 0x0000000000037919 */ /* 0x000f240000002600 */
[----:B------:R-:W5:Y:S08]  /*0080*/  LDC.64 R24, c[0x0][0x210] ;  /* 0x00008400ff187b82 */ /* 0x000f700000000a00 */
[----:B------:R-:W5:Y:S08]  /*0090*/  LDC.64 R16, c[0x0][0x218] ;  /* 0x00008600ff107b82 */ /* 0x000f700000000a00 */
[----:B------:R-:W5:Y:S01]  /*00a0*/  LDC.64 R30, c[0x0][0x228] ;  /* 0x00008a00ff1e7b82 */ /* 0x000f620000000a00 */
[----:B-1----:R-:W-:-:S07]  /*00b0*/  SHF.L.U32 R29, R29, 0x5, RZ ;  /* 0x000000051d1d7819 */ /* 0x002fce00000006ff */
[----:B------:R-:W1:Y:S01]  /*00c0*/  LDC.64 R26, c[0x0][0x230] ;  /* 0x00008c00ff1a7b82 */ /* 0x000e620000000a00 */
[----:B---3--:R-:W-:-:S04]  /*00d0*/  SHF.L.U32 R28, R0, 0x2, RZ ;  /* 0x00000002001c7819 */ /* 0x008fc800000006ff */
[----:B------:R-:W-:-:S04]  /*00e0*/  LOP3.LUT R33, R29, 0x1c, R28, 0xf8, !PT ;  /* 0x0000001c1d217812 */ /* 0x000fc800078ef81c */
[C---:B------:R-:W-:Y:S01]  /*00f0*/  ISETP.GE.AND P0, PT, R33.reuse, 0x200, PT ;  /* 0x000002002100780c */ /* 0x040fe20003f06270 */
[----:B--2---:R-:W-:-:S12]  /*0100*/  IMAD.WIDE R10, R33, 0x4, R10 ;  /* 0x00000004210a7825 */ /* 0x004fd800078e020a */
[----:B------:R2:W3:Y:S01]  /*0110*/  @!P0 LDG.E.EL.128 R4, desc[UR6][R10.64] ;  /* 0x000000060a048981 */ /* 0x0004e2000c2e1d00 */
[----:B------:R-:W-:Y:S02]  /*0120*/  SHF.R.U32.HI R2, RZ, 0x3, R0 ;  /* 0x00000003ff027819 */ /* 0x000fe40000011600 */
[----:B------:R-:W-:Y:S02]  /*0130*/  CS2R R8, SRZ ;  /* 0x0000000000087805 */ /* 0x000fe4000001ff00 */
[----:B----4-:R-:W-:Y:S02]  /*0140*/  SHF.L.U32 R3, R3, 0x5, RZ ;  /* 0x0000000503037819 */ /* 0x010fe400000006ff */
[----:B------:R-:W-:Y:S02]  /*0150*/  CS2R R12, SRZ ;  /* 0x00000000000c7805 */ /* 0x000fe4000001ff00 */
[----:B------:R-:W-:Y:S02]  /*0160*/  SGXT.U32 R2, R2, 0x4 ;  /* 0x000000040202781a */ /* 0x000fe40000000000 */
[----:B------:R-:W-:Y:S01]  /*0170*/  CS2R R14, SRZ ;  /* 0x00000000000e7805 */ /* 0x000fe2000001ff00 */
[----:B0----5:R-:W-:Y:S01]  /*0180*/  IMAD.WIDE R36, R33, 0x4, R16 ;  /* 0x0000000421247825 */ /* 0x021fe200078e0210 */
[----:B------:R-:W-:-:S02]  /*0190*/  LOP3.LUT R0, R3, R2, RZ, 0xfc, !PT ;  /* 0x0000000203007212 */ /* 0x000fc400078efcff */
[----:B--2---:R-:W-:Y:S02]  /*01a0*/  CS2R R10, SRZ ;  /* 0x00000000000a7805 */ /* 0x004fe4000001ff00 */
[----:B------:R-:W2:Y:S01]  /*01b0*/  @!P0 LDG.E.EL.128 R12, desc[UR6][R36.64] ;  /* 0x00000006240c8981 */ /* 0x000ea2000c2e1d00 */
[C---:B------:R-:W-:Y:S02]  /*01c0*/  ISETP.LT.AND P1, PT, R0.reuse, 0x40, !P0 ;  /* 0x000000400000780c */ /* 0x040fe40004721270 */
[----:B------:R-:W-:-:S05]  /*01d0*/  LEA R35, R0, R33, 0x9 ;  /* 0x0000002100237211 */ /* 0x000fca00078e48ff */
[----:B------:R-:W-:Y:S01]  /*01e0*/  IMAD.WIDE R34, R35, 0x4, R24 ;  /* 0x0000000423227825 */ /* 0x000fe200078e0218 */
[----:B------:R-:W-:Y:S02]  /*01f0*/  CS2R R16, SRZ ;  /* 0x0000000000107805 */ /* 0x000fe4000001ff00 */
[----:B------:R-:W-:Y:S02]  /*0200*/  CS2R R18, SRZ ;  /* 0x0000000000127805 */ /* 0x000fe4000001ff00 */
[----:B------:R-:W-:Y:S02]  /*0210*/  CS2R R20, SRZ ;  /* 0x0000000000147805 */ /* 0x000fe4000001ff00 */
[----:B------:R-:W-:Y:S01]  /*0220*/  CS2R R22, SRZ ;  /* 0x0000000000167805 */ /* 0x000fe2000001ff00 */
[----:B------:R1:W2:Y:S01]  /*0230*/  @P1 LDG.E.EL.128 R8, desc[UR6][R34.64] ;  /* 0x0000000622081981 */ /* 0x0002a2000c2e1d00 */
[----:B------:R-:W-:-:S05]  /*0240*/  IMAD.WIDE R30, R33, 0x4, R30 ;  /* 0x00000004211e7825 */ /* 0x000fca00078e021e */
[----:B------:R0:W4:Y:S01]  /*0250*/  @!P0 LDG.E.EL.128 R16, desc[UR6][R30.64] ;  /* 0x000000061e108981 */ /* 0x000122000c2e1d00 */
[----:B-1----:R-:W-:-:S05]  /*0260*/  IMAD.WIDE R34, R33, 0x4, R26 ;  /* 0x0000000421227825 */ /* 0x002fca00078e021a */
[----:B------:R-:W4:Y:S01]  /*0270*/  @!P0 LDG.E.EL.128 R20, desc[UR6][R34.64] ;  /* 0x0000000622148981 */ /* 0x000f22000c2e1d00 */
[----:B------:R-:W-:-:S04]  /*0280*/  LOP3.LUT R0, R3, 0x10, R2, 0xfe, !PT ;  /* 0x0000001003007812 */ /* 0x000fc800078efe02 */
[C---:B------:R-:W-:Y:S02]  /*0290*/  ISETP.LT.AND P0, PT, R0.reuse, 0x40, !P0 ;  /* 0x000000400000780c */ /* 0x040fe40004701270 */
[----:B------:R-:W-:Y:S02]  /*02a0*/  LEA R33, R0, R33, 0x9 ;  /* 0x0000002100217211 */ /* 0x000fe400078e48ff */
[----:B------:R-:W-:-:S03]  /*02b0*/  CS2R R26, SRZ ;  /* 0x00000000001a7805 */ /* 0x000fc6000001ff00 */
[----:B------:R-:W-:Y:S01]  /*02c0*/  IMAD.WIDE R32, R33, 0x4, R24 ;  /* 0x0000000421207825 */ /* 0x000fe200078e0218 */
[----:B------:R-:W-:-:S06]  /*02d0*/  CS2R R24, SRZ ;  /* 0x0000000000187805 */ /* 0x000fcc000001ff00 */
[----:B------:R1:W5:Y:S01]  /*02e0*/  @P0 LDG.E.EL.128 R24, desc[UR6][R32.64] ;  /* 0x0000000620180981 */ /* 0x000362000c2e1d00 */
[----:B------:R-:W-:Y:S01]  /*02f0*/  HFMA2.MMA R0, -RZ, RZ, 1.625, 0 ;  /* 0x3e800000ff007435 */ /* 0x000fe200000001ff */
[----:B---3--:R-:W-:-:S04]  /*0300*/  FADD R4, R4, 9.9999997473787516356e-06 ;  /* 0x3727c5ac04047421 */ /* 0x008fc80000000000 */
[----:B0-----:R-:W0:Y:S01]  /*0310*/  MUFU.SQRT R30, R4 ;  /* 0x00000004001e7308 */ /* 0x001e220000002000 */
[----:B------:R-:W-:Y:S01]  /*0320*/  FADD R6, R6, 9.9999997473787516356e-06 ;  /* 0x3727c5ac06067421 */ /* 0x000fe20000000000 */
[C---:B0-----:R-:W-:Y:S02]  /*0330*/  FSETP.GT.AND P1, PT, R30.reuse, 8.50705917302346158658e+37, PT ;  /* 0x7e8000001e00780b */ /* 0x041fe40003f24000 */
[----:B------:R-:W-:Y:S01]  /*0340*/  FSETP.GEU.AND P2, PT, R30, 1.175494350822287508e-38, PT ;  /* 0x008000001e00780b */ /* 0x000fe20003f4e000 */
[----:B------:R-:W-:-:S03]  /*0350*/  FADD R5, R5, 9.9999997473787516356e-06 ;  /* 0x3727c5ac05057421 */ /* 0x000fc60000000000 */
[----:B------:R-:W0:Y:S07]  /*0360*/  MUFU.SQRT R6, R6 ;  /* 0x0000000600067308 */ /* 0x000e2e0000002000 */
[----:B------:R-:W-:Y:S01]  /*0370*/  @P1 FMUL R30, R30, 0.25 ;  /* 0x3e8000001e1e1820 */ /* 0x000fe20000400000 */
[----:B------:R-:W3:Y:S03]  /*0380*/  MUFU.SQRT R5, R5 ;  /* 0x0000000500057308 */ /* 0x000ee60000002000 */
[----:B------:R-:W-:Y:S01]  /*0390*/  @!P2 FMUL R30, R30, 16777216 ;  /* 0x4b8000001e1ea820 */ /* 0x000fe20000400000 */
[----:B------:R-:W-:-:S04]  /*03a0*/  FADD R7, R7, 9.9999997473787516356e-06 ;  /* 0x3727c5ac07077421 */ /* 0x000fc80000000000 */
[----:B-1----:R-:W1:Y:S01]  /*03b0*/  MUFU.RCP R32, R30 ;  /* 0x0000001e00207308 */ /* 0x002e620000001000 */
[----:B------:R-:W-:-:S07]  /*03c0*/  FSEL R31, R0, 1, P1 ;  /* 0x3f800000001f7808 */ /* 0x000fce0000800000 */
[----:B------:R-:W4:Y:S01]  /*03d0*/  MUFU.SQRT R7, R7 ;  /* 0x0000000700077308 */ /* 0x000f220000002000 */
[----:B------:R-:W-:Y:S01]  /*03e0*/  @!P2 FMUL R31, R31, 16777216 ;  /* 0x4b8000001f1fa820 */ /* 0x000fe20000400000 */
[----:B0-----:R-:W-:Y:S02]  /*03f0*/  FSETP.GT.AND P2, PT, R6, 8.50705917302346158658e+37, PT ;  /* 0x7e8000000600780b */ /* 0x001fe40003f44000 */
[C---:B---3--:R-:W-:Y:S01]  /*0400*/  FSETP.GT.AND P0, PT, R5.reuse, 8.50705917302346158658e+37, PT ;  /* 0x7e8000000500780b */ /* 0x048fe20003f04000 */
[----:B-1----:R-:W-:Y:S01]  /*0410*/  FMUL R32, R32, R31 ;  /* 0x0000001f20207220 */ /* 0x002fe20000400000 */
[----:B--2---:R-:W-:Y:S01]  /*0420*/  FADD R31, -R12, R8 ;  /* 0x000000080c1f7221 */ /* 0x004fe20000000100 */
[----:B------:R-:W-:Y:S02]  /*0430*/  FSETP.GEU.AND P4, PT, R6, 1.175494350822287508e-38, PT ;  /* 0x008000000600780b */ /* 0x000fe40003f8e000 */
[----:B------:R-:W-:Y:S01]  /*0440*/  FSETP.GEU.AND P1, PT, R5, 1.175494350822287508e-38, PT ;  /* 0x008000000500780b */ /* 0x000fe20003f2e000 */
[----:B------:R-:W-:Y:S01]  /*0450*/  FMUL R31, R31, R32 ;  /* 0x000000201f1f7220 */ /* 0x000fe20000400000 */
[----:B----4-:R-:W-:-:S03]  /*0460*/  FSETP.GT.AND P3, PT, R7, 8.50705917302346158658e+37, PT ;  /* 0x7e8000000700780b */ /* 0x010fc60003f64000 */
[----:B------:R-:W-:Y:S01]  /*0470*/  FFMA R4, R31, R16, R20 ;  /* 0x000000101f047223 */ /* 0x000fe20000000014 */
[----:B------:R-:W-:Y:S02]  /*0480*/  @P2 FMUL R6, R6, 0.25 ;  /* 0x3e80000006062820 */ /* 0x000fe40000400000 */
[----:B------:R-:W-:Y:S01]  /*0490*/  @P0 FMUL R5, R5, 0.25 ;  /* 0x3e80000005050820 */ /* 0x000fe20000400000 */
[----:B------:R-:W-:Y:S01]  /*04a0*/  FSETP.GEU.AND P5, PT, R7, 1.175494350822287508e-38, PT ;  /* 0x008000000700780b */ /* 0x000fe20003fae000 */
[----:B------:R-:W-:Y:S01]  /*04b0*/  FMUL R8, R4, 1.4426950216293334961 ;  /* 0x3fb8aa3b04087820 */ /* 0x000fe20000400000 */
[----:B------:R-:W-:Y:S01]  /*04c0*/  @!P4 FMUL R6, R6, 16777216 ;  /* 0x4b8000000606c820 */ /* 0x000fe20000400000 */
[----:B------:R-:W-:Y:S01]  /*04d0*/  FSEL R31, R0, 1, P0 ;  /* 0x3f800000001f7808 */ /* 0x000fe20000000000 */
[----:B------:R-:W-:Y:S02]  /*04e0*/  @!P1 FMUL R5, R5, 16777216 ;  /* 0x4b80000005059820 */ /* 0x000fe40000400000 */
[----:B------:R-:W-:-:S02]  /*04f0*/  FSETP.GEU.AND P0, PT, R8, -126, PT ;  /* 0xc2fc00000800780b */ /* 0x000fc40003f0e000 */
[----:B------:R-:W0:Y:S01]  /*0500*/  MUFU.RCP R30, R5 ;  /* 0x00000005001e7308 */ /* 0x000e220000001000 */
[----:B------:R-:W-:Y:S01]  /*0510*/  @P3 FMUL R7, R7, 0.25 ;  /* 0x3e80000007073820 */ /* 0x000fe20000400000 */
[----:B------:R-:W-:-:S06]  /*0520*/  FSEL R33, R0, 1, P2 ;  /* 0x3f80000000217808 */ /* 0x000fcc0001000000 */
[----:B------:R-:W1:Y:S01]  /*0530*/  MUFU.RCP R6, R6 ;  /* 0x0000000600067308 */ /* 0x000e620000001000 */
[----:B------:R-:W-:Y:S01]  /*0540*/  @!P5 FMUL R7, R7, 16777216 ;  /* 0x4b8000000707d820 */ /* 0x000fe20000400000 */
[----:B------:R-:W-:Y:S01]  /*0550*/  @!P1 FMUL R31, R31, 16777216 ;  /* 0x4b8000001f1f9820 */ /* 0x000fe20000400000 */
[----:B------:R-:W-:Y:S01]  /*0560*/  @!P0 FMUL R8, R8, 0.5 ;  /* 0x3f00000008088820 */ /* 0x000fe20000400000 */
[----:B------:R-:W-:-:S04]  /*0570*/  @!P4 FMUL R33, R33, 16777216 ;  /* 0x4b8000002121c820 */ /* 0x000fc80000400000 */
[----:B------:R-:W2:Y:S01]  /*0580*/  MUFU.RCP R7, R7 ;  /* 0x0000000700077308 */ /* 0x000ea20000001000 */
[----:B0-----:R-:W-:Y:S01]  /*0590*/  FMUL R30, R30, R31 ;  /* 0x0000001f1e1e7220 */ /* 0x001fe20000400000 */
[----:B------:R-:W-:Y:S01]  /*05a0*/  FADD R10, -R14, R10 ;  /* 0x0000000a0e0a7221 */ /* 0x000fe20000000100 */
[----:B------:R-:W-:Y:S01]  /*05b0*/  FADD R9, -R13, R9 ;  /* 0x000000090d097221 */ /* 0x000fe20000000100 */
[----:B-1----:R-:W-:-:S04]  /*05c0*/  FMUL R31, R6, R33 ;  /* 0x00000021061f7220 */ /* 0x002fc80000400000 */
[----:B------:R-:W0:Y:S01]  /*05d0*/  MUFU.EX2 R8, R8 ;  /* 0x0000000800087308 */ /* 0x000e220000000800 */
[----:B------:R-:W-:Y:S01]  /*05e0*/  FSEL R6, R0, 1, P3 ;  /* 0x3f80000000067808 */ /* 0x000fe20001800000 */
[----:B------:R-:W-:Y:S01]  /*05f0*/  FMUL R34, R9, R30 ;  /* 0x0000001e09227220 */ /* 0x000fe20000400000 */
[----:B------:R-:W-:-:S03]  /*0600*/  FMUL R33, R10, R31 ;  /* 0x0000001f0a217220 */ /* 0x000fc60000400000 */
[----:B------:R-:W-:Y:S01]  /*0610*/  @!P5 FMUL R6, R6, 16777216 ;  /* 0x4b8000000606d820 */ /* 0x000fe20000400000 */
[----:B-----5:R-:W-:Y:S01]  /*0620*/  FADD R9, -R12, R24 ;  /* 0x000000180c097221 */ /* 0x020fe20000000100 */
[----:B------:R-:W-:Y:S02]  /*0630*/  FADD R11, -R15, R11 ;  /* 0x0000000b0f0b7221 */ /* 0x000fe40000000100 */
[----:B--2---:R-:W-:Y:S01]  /*0640*/  FMUL R24, R7, R6 ;  /* 0x0000000607187220 */ /* 0x004fe20000400000 */
[----:B------:R-:W-:Y:S01]  /*0650*/  FFMA R6, R33, R18, R22 ;  /* 0x0000001221067223 */ /* 0x000fe20000000016 */
[----:B------:R-:W-:Y:S02]  /*0660*/  FFMA R5, R34, R17, R21 ;  /* 0x0000001122057223 */ /* 0x000fe40000000015 */
[----:B------:R-:W-:Y:S01]  /*0670*/  FMUL R12, R11, R24 ;  /* 0x000000180b0c7220 */ /* 0x000fe20000400000 */
[----:B------:R-:W-:Y:S01]  /*0680*/  FMUL R11, R6, 1.4426950216293334961 ;  /* 0x3fb8aa3b060b7820 */ /* 0x000fe20000400000 */
[----:B0-----:R-:W-:Y:S01]  /*0690*/  @!P0 FMUL R8, R8, R8 ;  /* 0x0000000808088220 */ /* 0x001fe20000400000 */
[----:B------:R-:W-:Y:S01]  /*06a0*/  FMUL R10, R5, 1.4426950216293334961 ;  /* 0x3fb8aa3b050a7820 */ /* 0x000fe20000400000 */
[----:B------:R-:W-:-:S02]  /*06b0*/  FADD R25, -R13, R25 ;  /* 0x000000190d197221 */ /* 0x000fc40000000100 */
[----:B------:R-:W-:Y:S01]  /*06c0*/  FADD.FTZ.RZ R13, R8, 1 ;  /* 0x3f800000080d7421 */ /* 0x000fe2000001c000 */
[----:B------:R-:W-:Y:S01]  /*06d0*/  FSETP.GEU.AND P0, PT, R11, -126, PT ;  /* 0xc2fc00000b00780b */ /* 0x000fe20003f0e000 */
[----:B------:R-:W-:Y:S01]  /*06e0*/  FMUL R33, R9, R32 ;  /* 0x0000002009217220 */ /* 0x000fe20000400000 */
[----:B------:R-:W-:Y:S02]  /*06f0*/  FSETP.GEU.AND P1, PT, R10, -126, PT ;  /* 0xc2fc00000a00780b */ /* 0x000fe40003f2e000 */
[----:B------:R-:W-:Y:S01]  /*0700*/  IADD3 R9, R13, -0x3f400000, RZ ;  /* 0xc0c000000d097810 */ /* 0x000fe20007ffe0ff */
[----:B------:R-:W-:-:S03]  /*0710*/  FFMA R16, R33, R16, R20 ;  /* 0x0000001021107223 */ /* 0x000fc60000000014 */
[----:B------:R-:W-:-:S04]  /*0720*/  LOP3.LUT R9, R9, 0xff800000, RZ, 0xc0, !PT ;  /* 0xff80000009097812 */ /* 0x000fc800078ec0ff */
[----:B------:R-:W-:Y:S01]  /*0730*/  IADD3 R33, -R9, 0x40800000, RZ ;  /* 0x4080000009217810 */ /* 0x000fe20007ffe1ff */
[----:B------:R-:W-:Y:S01]  /*0740*/  @!P0 FMUL R11, R11, 0.5 ;  /* 0x3f0000000b0b8820 */ /* 0x000fe20000400000 */
[----:B------:R-:W-:Y:S01]  /*0750*/  IADD3 R20, R8, -R9, RZ ;  /* 0x8000000908147210 */ /* 0x000fe20007ffe0ff */
[----:B------:R-:W-:Y:S02]  /*0760*/  @!P1 FMUL R10, R10, 0.5 ;  /* 0x3f0000000a0a9820 */ /* 0x000fe40000400000 */
[----:B------:R-:W-:Y:S01]  /*0770*/  FFMA.FTZ R33, R33, R0, -1 ;  /* 0xbf80000021217423 */ /* 0x000fe20000010000 */
[----:B------:R-:W-:Y:S01]  /*0780*/  FFMA R7, R12, R19, R23 ;  /* 0x000000130c077223 */ /* 0x000fe20000000017 */
[----:B------:R-:W0:Y:S01]  /*0790*/  MUFU.EX2 R11, R11 ;  /* 0x0000000b000b7308 */ /* 0x000e220000000800 */
[----:B------:R-:W-:Y:S01]  /*07a0*/  FADD R27, -R15, R27 ;  /* 0x0000001b0f1b7221 */ /* 0x000fe20000000100 */
[----:B------:R-:W-:Y:S01]  /*07b0*/  MOV R12, 0x3d39bf78 ;  /* 0x3d39bf78000c7802 */ /* 0x000fe20000000f00 */
[----:B------:R-:W-:Y:S01]  /*07c0*/  FADD R15, R20, R33 ;  /* 0x00000021140f7221 */ /* 0x000fe20000000000 */
[----:B------:R-:W-:-:S04]  /*07d0*/  FMUL R13, R7, 1.4426950216293334961 ;  /* 0x3fb8aa3b070d7820 */ /* 0x000fc80000400000 */
[----:B------:R-:W1:Y:S01]  /*07e0*/  MUFU.EX2 R10, R10 ;  /* 0x0000000a000a7308 */ /* 0x000e620000000800 */
[----:B------:R-:W-:Y:S01]  /*07f0*/  FFMA.FTZ R20, R15, -R12, 0.10546888411045074463 ;  /* 0x3dd800120f147423 */ /* 0x000fe2000001080c */
[----:B------:R-:W-:Y:S01]  /*0800*/  FADD R26, -R14, R26 ;  /* 0x0000001a0e1a7221 */ /* 0x000fe20000000100 */
[----:B------:R-:W-:Y:S01]  /*0810*/  FSETP.GEU.AND P2, PT, R13, -126, PT ;  /* 0xc2fc00000d00780b */ /* 0x000fe20003f4e000 */
[----:B------:R-:W-:Y:S01]  /*0820*/  FMUL R14, R16, 1.4426950216293334961 ;  /* 0x3fb8aa3b100e7820 */ /* 0x000fe20000400000 */
[----:B------:R-:W-:Y:S01]  /*0830*/  FFMA.FTZ R20, R15, R20, -0.13229703903198242188 ;  /* 0xbe0778e00f147423 */ /* 0x000fe20000010014 */
[----:B------:R-:W-:Y:S01]  /*0840*/  FMUL R31, R31, R26 ;  /* 0x0000001a1f1f7220 */ /* 0x000fe20000400000 */
[----:B0-----:R-:W-:Y:S02]  /*0850*/  @!P0 FMUL R11, R11, R11 ;  /* 0x0000000b0b0b8220 */ /* 0x001fe40000400000 */
[----:B------:R-:W-:Y:S01]  /*0860*/  FFMA.FTZ R20, R15, R20, 0.14491446316242218018 ;  /* 0x3e1464750f147423 */ /* 0x000fe20000010014 */
[----:B------:R-:W-:Y:S01]  /*0870*/  FSETP.GEU.AND P3, PT, R14, -126, PT ;  /* 0xc2fc00000e00780b */ /* 0x000fe20003f6e000 */
[----:B------:R-:W-:Y:S01]  /*0880*/  FMUL R30, R25, R30 ;  /* 0x0000001e191e7220 */ /* 0x000fe20000400000 */
[----:B------:R-:W-:Y:S01]  /*0890*/  FFMA R18, R31, R18, R22 ;  /* 0x000000121f127223 */ /* 0x000fe20000000016 */
[----:B------:R-:W-:Y:S01]  /*08a0*/  FFMA.FTZ R20, R15, R20, -0.16641564667224884033 ;  /* 0xbe2a68dd0f147423 */ /* 0x000fe20000010014 */
[----:B------:R-:W-:Y:S01]  /*08b0*/  FADD.FTZ.RZ R22, R11, 1 ;  /* 0x3f8000000b167421 */ /* 0x000fe2000001c000 */
[----:B-1----:R-:W-:Y:S01]  /*08c0*/  @!P1 FMUL R10, R10, R10 ;  /* 0x0000000a0a0a9220 */ /* 0x002fe20000400000 */
[----:B------:R-:W-:Y:S01]  /*08d0*/  FFMA R17, R30, R17, R21 ;  /* 0x000000111e117223 */ /* 0x000fe20000000015 */
[----:B------:R-:W-:Y:S01]  /*08e0*/  FMUL R24, R24, R27 ;  /* 0x0000001b18187220 */ /* 0x000fe20000400000 */
[----:B------:R-:W-:Y:S01]  /*08f0*/  FFMA.FTZ R20, R15, R20, 0.19988867640495300293 ;  /* 0x3e4caf9e0f147423 */ /* 0x000fe20000010014 */
[----:B------:R-:W-:Y:S01]  /*0900*/  FADD.FTZ.RZ R21, R10, 1 ;  /* 0x3f8000000a157421 */ /* 0x000fe2000001c000 */
[----:B------:R-:W-:Y:S01]  /*0910*/  @!P2 FMUL R13, R13, 0.5 ;  /* 0x3f0000000d0da820 */ /* 0x000fe20000400000 */
[----:B------:R-:W-:Y:S01]  /*0920*/  IADD3 R22, R22, -0x3f400000, RZ ;  /* 0xc0c0000016167810 */ /* 0x000fe20007ffe0ff */
[----:B------:R-:W-:Y:S01]  /*0930*/  FFMA R19, R24, R19, R23 ;  /* 0x0000001318137223 */ /* 0x000fe20000000017 */
[----:B------:R-:W-:Y:S01]  /*0940*/  FFMA.FTZ R24, R15, R20, -0.25000196695327758789 ;  /* 0xbe8000420f187423 */ /* 0x000fe20000010014 */
[----:B------:R-:W-:-:S02]  /*0950*/  IADD3 R21, R21, -0x3f400000, RZ ;  /* 0xc0c0000015157810 */ /* 0x000fc40007ffe0ff */
[----:B------:R-:W-:Y:S01]  /*0960*/  LOP3.LUT R20, R22, 0xff800000, RZ, 0xc0, !PT ;  /* 0xff80000016147812 */ /* 0x000fe200078ec0ff */
[----:B------:R-:W0:Y:S01]  /*0970*/  MUFU.EX2 R13, R13 ;  /* 0x0000000d000d7308 */ /* 0x000e220000000800 */
[----:B------:R-:W-:Y:S01]  /*0980*/  @!P3 FMUL R14, R14, 0.5 ;  /* 0x3f0000000e0eb820 */ /* 0x000fe20000400000 */
[----:B------:R-:W-:Y:S02]  /*0990*/  LOP3.LUT R27, R21, 0xff800000, RZ, 0xc0, !PT ;  /* 0xff800000151b7812 */ /* 0x000fe400078ec0ff */
[----:B------:R-:W-:Y:S02]  /*09a0*/  IADD3 R31, -R20, 0x40800000, RZ ;  /* 0x40800000141f7810 */ /* 0x000fe40007ffe1ff */
[----:B------:R-:W-:Y:S02]  /*09b0*/  IADD3 R23, -R27, 0x40800000, RZ ;  /* 0x408000001b177810 */ /* 0x000fe40007ffe1ff */
[----:B------:R-:W1:Y:S01]  /*09c0*/  MUFU.EX2 R14, R14 ;  /* 0x0000000e000e7308 */ /* 0x000e620000000800 */
[----:B------:R-:W-:Y:S01]  /*09d0*/  IADD3 R25, R11, -R20, RZ ;  /* 0x800000140b197210 */ /* 0x000fe20007ffe0ff */
[-C--:B------:R-:W-:Y:S01]  /*09e0*/  FFMA.FTZ R32, R31, R0.reuse, -1 ;  /* 0xbf8000001f207423 */ /* 0x080fe20000010000 */
[----:B------:R-:W-:Y:S01]  /*09f0*/  IADD3 R21, R10, -R27, RZ ;  /* 0x8000001b0a157210 */ /* 0x000fe20007ffe0ff */
[----:B------:R-:W-:-:S02]  /*0a00*/  FFMA.FTZ R30, R23, R0, -1 ;  /* 0xbf800000171e7423 */ /* 0x000fc40000010000 */
[----:B------:R-:W-:Y:S01]  /*0a10*/  FADD R23, R25, R32 ;  /* 0x0000002019177221 */ /* 0x000fe20000000000 */
[----:B0-----:R-:W-:Y:S01]  /*0a20*/  @!P2 FMUL R13, R13, R13 ;  /* 0x0000000d0d0da220 */ /* 0x001fe20000400000 */
[----:B------:R-:W-:Y:S01]  /*0a30*/  FADD R21, R21, R30 ;  /* 0x0000001e15157221 */ /* 0x000fe20000000000 */
[----:B------:R-:W-:Y:S01]  /*0a40*/  FFMA.FTZ R24, R15, R24, 0.33333510160446166992 ;  /* 0x3eaaaae60f187423 */ /* 0x000fe20000010018 */
[----:B------:R-:W-:Y:S01]  /*0a50*/  FFMA.FTZ R30, R23, -R12, 0.10546888411045074463 ;  /* 0x3dd80012171e7423 */ /* 0x000fe2000001080c */
[----:B------:R-:W-:Y:S02]  /*0a60*/  FADD.FTZ.RZ R22, R13, 1 ;  /* 0x3f8000000d167421 */ /* 0x000fe4000001c000 */
[----:B------:R-:W-:Y:S01]  /*0a70*/  FFMA.FTZ R24, R15, R24, -0.5 ;  /* 0xbf0000000f187423 */ /* 0x000fe20000010018 */
[----:B------:R-:W-:Y:S01]  /*0a80*/  FFMA.FTZ R30, R23, R30, -0.13229703903198242188 ;  /* 0xbe0778e0171e7423 */ /* 0x000fe2000001001e */
[----:B-1----:R-:W-:Y:S01]  /*0a90*/  @!P3 FMUL R14, R14, R14 ;  /* 0x0000000e0e0eb220 */ /* 0x002fe20000400000 */
[----:B------:R-:W-:Y:S01]  /*0aa0*/  IADD3 R22, R22, -0x3f400000, RZ ;  /* 0xc0c0000016167810 */ /* 0x000fe20007ffe0ff */
[----:B------:R-:W-:Y:S01]  /*0ab0*/  FMUL R26, R15, R24 ;  /* 0x000000180f1a7220 */ /* 0x000fe20000400000 */
[----:B------:R-:W-:Y:S01]  /*0ac0*/  FFMA.FTZ R30, R23, R30, 0.14491446316242218018 ;  /* 0x3e146475171e7423 */ /* 0x000fe2000001001e */
[----:B------:R-:W-:Y:S01]  /*0ad0*/  FMUL R24, R17, 1.4426950216293334961 ;  /* 0x3fb8aa3b11187820 */ /* 0x000fe20000400000 */
[----:B------:R-:W-:Y:S01]  /*0ae0*/  FADD.FTZ.RZ R31, R14, 1 ;  /* 0x3f8000000e1f7421 */ /* 0x000fe2000001c000 */
[----:B------:R-:W-:Y:S01]  /*0af0*/  LOP3.LUT R22, R22, 0xff800000, RZ, 0xc0, !PT ;  /* 0xff80000016167812 */ /* 0x000fe200078ec0ff */
[----:B------:R-:W-:Y:S01]  /*0b00*/  FFMA.FTZ R30, R23, R30, -0.16641564667224884033 ;  /* 0xbe2a68dd171e7423 */ /* 0x000fe2000001001e */
[----:B------:R-:W-:Y:S01]  /*0b10*/  FFMA.FTZ R25, R15, R26, R15 ;  /* 0x0000001a0f197223 */ /* 0x000fe2000001000f */
[C---:B------:R-:W-:Y:S01]  /*0b20*/  FSETP.GEU.AND P0, PT, R24.reuse, -126, PT ;  /* 0xc2fc00001800780b */ /* 0x040fe20003f0e000 */
[----:B------:R-:W-:Y:S01]  /*0b30*/  FFMA.FTZ R26, R21, -R12, 0.10546888411045074463 ;  /* 0x3dd80012151a7423 */ /* 0x000fe2000001080c */
[----:B------:R-:W-:Y:S01]  /*0b40*/  IADD3 R31, R31, -0x3f400000, RZ ;  /* 0xc0c000001f1f7810 */ /* 0x000fe20007ffe0ff */
[----:B------:R-:W-:Y:S01]  /*0b50*/  FFMA.FTZ R30, R23, R30, 0.19988867640495300293 ;  /* 0x3e4caf9e171e7423 */ /* 0x000fe2000001001e */
[----:B------:R-:W-:Y:S01]  /*0b60*/  IADD3 R15, -R22, 0x40800000, RZ ;  /* 0x40800000160f7810 */ /* 0x000fe20007ffe1ff */
[----:B------:R-:W-:Y:S01]  /*0b70*/  FFMA.FTZ R26, R21, R26, -0.13229703903198242188 ;  /* 0xbe0778e0151a7423 */ /* 0x000fe2000001001a */
[----:B------:R-:W-:Y:S01]  /*0b80*/  LOP3.LUT R31, R31, 0xff800000, RZ, 0xc0, !PT ;  /* 0xff8000001f1f7812 */ /* 0x000fe200078ec0ff */
[----:B------:R-:W-:Y:S01]  /*0b90*/  FFMA.FTZ R30, R23, R30, -0.25000196695327758789 ;  /* 0xbe800042171e7423 */ /* 0x000fe2000001001e */
[----:B------:R-:W-:Y:S01]  /*0ba0*/  IADD3 R33, R13, -R22, RZ ;  /* 0x800000160d217210 */ /* 0x000fe20007ffe0ff */
[----:B------:R-:W-:Y:S01]  /*0bb0*/  FFMA.FTZ R32, R15, R0, -1 ;  /* 0xbf8000000f207423 */ /* 0x000fe20000010000 */
[----:B------:R-:W-:Y:S01]  /*0bc0*/  FFMA.FTZ R26, R21, R26, 0.14491446316242218018 ;  /* 0x3e146475151a7423 */ /* 0x000fe2000001001a */
[----:B------:R-:W-:Y:S01]  /*0bd0*/  IADD3 R15, -R31, 0x40800000, RZ ;  /* 0x408000001f0f7810 */ /* 0x000fe20007ffe1ff */
[----:B------:R-:W-:Y:S01]  /*0be0*/  FFMA.FTZ R30, R23, R30, 0.33333510160446166992 ;  /* 0x3eaaaae6171e7423 */ /* 0x000fe2000001001e */
[----:B------:R-:W-:Y:S01]  /*0bf0*/  FADD R33, R33, R32 ;  /* 0x0000002021217221 */ /* 0x000fe20000000000 */
[----:B------:R-:W-:Y:S01]  /*0c00*/  FFMA.FTZ R26, R21, R26, -0.16641564667224884033 ;  /* 0xbe2a68dd151a7423 */ /* 0x000fe2000001001a */
[----:B------:R-:W-:Y:S01]  /*0c10*/  @!P0 FMUL R24, R24, 0.5 ;  /* 0x3f00000018188820 */ /* 0x000fe20000400000 */
[----:B------:R-:W-:Y:S01]  /*0c20*/  FFMA.FTZ R32, R15, R0, -1 ;  /* 0xbf8000000f207423 */ /* 0x000fe20000010000 */
[----:B------:R-:W-:Y:S01]  /*0c30*/  FFMA.FTZ R30, R23, R30, -0.5 ;  /* 0xbf000000171e7423 */ /* 0x000fe2000001001e */
[----:B------:R-:W-:Y:S01]  /*0c40*/  IADD3 R15, R14, -R31, RZ ;  /* 0x8000001f0e0f7210 */ /* 0x000fe20007ffe0ff */
[----:B------:R-:W-:-:S02]  /*0c50*/  FFMA.FTZ R26, R21, R26, 0.19988867640495300293 ;  /* 0x3e4caf9e151a7423 */ /* 0x000fc4000001001a */
[----:B------:R-:W-:Y:S01]  /*0c60*/  FMUL R30, R23, R30 ;  /* 0x0000001e171e7220 */ /* 0x000fe20000400000 */
[----:B------:R-:W0:Y:S01]  /*0c70*/  MUFU.EX2 R24, R24 ;  /* 0x0000001800187308 */ /* 0x000e220000000800 */
[----:B------:R-:W-:Y:S01]  /*0c80*/  FADD R15, R15, R32 ;  /* 0x000000200f0f7221 */ /* 0x000fe20000000000 */
[----:B------:R-:W-:Y:S01]  /*0c90*/  FFMA.FTZ R26, R21, R26, -0.25000196695327758789 ;  /* 0xbe800042151a7423 */ /* 0x000fe2000001001a */
[----:B------:R-:W-:Y:S01]  /*0ca0*/  FFMA.FTZ R23, R23, R30, R23 ;  /* 0x0000001e17177223 */ /* 0x000fe20000010017 */
[-C--:B------:R-:W-:Y:S01]  /*0cb0*/  FFMA.FTZ R30, R33, -R12.reuse, 0.10546888411045074463 ;  /* 0x3dd80012211e7423 */ /* 0x080fe2000001080c */
[----:B------:R-:W-:Y:S01]  /*0cc0*/  FFMA.FTZ R32, R15, -R12, 0.10546888411045074463 ;  /* 0x3dd800120f207423 */ /* 0x000fe2000001080c */
[----:B------:R-:W-:Y:S02]  /*0cd0*/  FFMA.FTZ R26, R21, R26, 0.33333510160446166992 ;  /* 0x3eaaaae6151a7423 */ /* 0x000fe4000001001a */
[----:B------:R-:W-:Y:S01]  /*0ce0*/  FFMA.FTZ R30, R33, R30, -0.13229703903198242188 ;  /* 0xbe0778e0211e7423 */ /* 0x000fe2000001001e */
[----:B------:R-:W-:Y:S01]  /*0cf0*/  FFMA.FTZ R32, R15, R32, -0.13229703903198242188 ;  /* 0xbe0778e00f207423 */ /* 0x000fe20000010020 */
[----:B------:R-:W-:-:S02]  /*0d00*/  FFMA.FTZ R26, R21, R26, -0.5 ;  /* 0xbf000000151a7423 */ /* 0x000fc4000001001a */
[----:B------:R-:W-:Y:S01]  /*0d10*/  FFMA.FTZ R30, R33, R30, 0.14491446316242218018 ;  /* 0x3e146475211e7423 */ /* 0x000fe2000001001e */
[----:B------:R-:W-:Y:S01]  /*0d20*/  FFMA.FTZ R32, R15, R32, 0.14491446316242218018 ;  /* 0x3e1464750f207423 */ /* 0x000fe20000010020 */
[----:B------:R-:W-:Y:S01]  /*0d30*/  FMUL R26, R21, R26 ;  /* 0x0000001a151a7220 */ /* 0x000fe20000400000 */
[----:B0-----:R-:W-:Y:S01]  /*0d40*/  @!P0 FMUL R24, R24, R24 ;  /* 0x0000001818188220 */ /* 0x001fe20000400000 */
[----:B------:R-:W-:Y:S01]  /*0d50*/  FFMA.FTZ R30, R33, R30, -0.16641564667224884033 ;  /* 0xbe2a68dd211e7423 */ /* 0x000fe2000001001e */
[----:B------:R-:W-:Y:S01]  /*0d60*/  FFMA.FTZ R32, R15, R32, -0.16641564667224884033 ;  /* 0xbe2a68dd0f207423 */ /* 0x000fe20000010020 */
[----:B------:R-:W-:Y:S01]  /*0d70*/  FFMA.FTZ R26, R21, R26, R21 ;  /* 0x0000001a151a7223 */ /* 0x000fe20000010015 */
[----:B------:R-:W-:Y:S01]  /*0d80*/  FADD.FTZ.RZ R21, R24, 1 ;  /* 0x3f80000018157421 */ /* 0x000fe2000001c000 */
[----:B------:R-:W-:Y:S01]  /*0d90*/  FFMA.FTZ R30, R33, R30, 0.19988867640495300293 ;  /* 0x3e4caf9e211e7423 */ /* 0x000fe2000001001e */
[----:B------:R-:W-:-:S03]  /*0da0*/  FFMA.FTZ R32, R15, R32, 0.19988867640495300293 ;  /* 0x3e4caf9e0f207423 */ /* 0x000fc60000010020 */
[----:B------:R-:W-:Y:S01]  /*0db0*/  IADD3 R21, R21, -0x3f400000, RZ ;  /* 0xc0c0000015157810 */ /* 0x000fe20007ffe0ff */
[----:B------:R-:W-:Y:S01]  /*0dc0*/  FFMA.FTZ R30, R33, R30, -0.25000196695327758789 ;  /* 0xbe800042211e7423 */ /* 0x000fe2000001001e */
[----:B------:R-:W-:Y:S02]  /*0dd0*/  FFMA.FTZ R32, R15, R32, -0.25000196695327758789 ;  /* 0xbe8000420f207423 */ /* 0x000fe40000010020 */
[----:B------:R-:W-:Y:S01]  /*0de0*/  LOP3.LUT R21, R21, 0xff800000, RZ, 0xc0, !PT ;  /* 0xff80000015157812 */ /* 0x000fe200078ec0ff */
[----:B------:R-:W-:Y:S01]  /*0df0*/  FFMA.FTZ R30, R33, R30, 0.33333510160446166992 ;  /* 0x3eaaaae6211e7423 */ /* 0x000fe2000001001e */
[----:B------:R-:W-:Y:S02]  /*0e00*/  FFMA.FTZ R32, R15, R32, 0.33333510160446166992 ;  /* 0x3eaaaae60f207423 */ /* 0x000fe40000010020 */
[----:B------:R-:W-:Y:S01]  /*0e10*/  IADD3 R35, -R21, 0x40800000, RZ ;  /* 0x4080000015237810 */ /* 0x000fe20007ffe1ff */
[----:B------:R-:W-:Y:S01]  /*0e20*/  FFMA.FTZ R30, R33, R30, -0.5 ;  /* 0xbf000000211e7423 */ /* 0x000fe2000001001e */
[----:B------:R-:W-:Y:S01]  /*0e30*/  FFMA.FTZ R32, R15, R32, -0.5 ;  /* 0xbf0000000f207423 */ /* 0x000fe20000010020 */
[----:B------:R-:W-:-:S02]  /*0e40*/  IADD3 R34, R24, -R21, RZ ;  /* 0x8000001518227210 */ /* 0x000fc40007ffe0ff */
[----:B------:R-:W-:Y:S01]  /*0e50*/  FMUL R30, R33, R30 ;  /* 0x0000001e211e7220 */ /* 0x000fe20000400000 */
[----:B------:R-:W-:Y:S01]  /*0e60*/  FFMA.FTZ R35, R35, R0, -1 ;  /* 0xbf80000023237423 */ /* 0x000fe20000010000 */
[----:B------:R-:W-:Y:S02]  /*0e70*/  FMUL R32, R15, R32 ;  /* 0x000000200f207220 */ /* 0x000fe40000400000 */
[----:B------:R-:W-:Y:S01]  /*0e80*/  FFMA.FTZ R33, R33, R30, R33 ;  /* 0x0000001e21217223 */ /* 0x000fe20000010021 */
[----:B------:R-:W-:Y:S01]  /*0e90*/  FADD R35, R34, R35 ;  /* 0x0000002322237221 */ /* 0x000fe20000000000 */
[----:B------:R-:W-:Y:S01]  /*0ea0*/  FFMA.FTZ R30, R15, R32, R15 ;  /* 0x000000200f1e7223 */ /* 0x000fe2000001000f */
[----:B------:R-:W-:Y:S02]  /*0eb0*/  FMUL R32, R18, 1.4426950216293334961 ;  /* 0x3fb8aa3b12207820 */ /* 0x000fe40000400000 */
[----:B------:R-:W-:-:S03]  /*0ec0*/  FFMA.FTZ R34, R35, -R12, 0.10546888411045074463 ;  /* 0x3dd8001223227423 */ /* 0x000fc6000001080c */
[----:B------:R-:W-:Y:S01]  /*0ed0*/  FSETP.GEU.AND P0, PT, R32, -126, PT ;  /* 0xc2fc00002000780b */ /* 0x000fe20003f0e000 */
[----:B------:R-:W-:-:S04]  /*0ee0*/  FFMA.FTZ R34, R35, R34, -0.13229703903198242188 ;  /* 0xbe0778e023227423 */ /* 0x000fc80000010022 */
[----:B------:R-:W-:-:S04]  /*0ef0*/  FFMA.FTZ R34, R35, R34, 0.14491446316242218018 ;  /* 0x3e14647523227423 */ /* 0x000fc80000010022 */
[----:B------:R-:W-:-:S04]  /*0f00*/  FFMA.FTZ R34, R35, R34, -0.16641564667224884033 ;  /* 0xbe2a68dd23227423 */ /* 0x000fc80000010022 */
[----:B------:R-:W-:Y:S01]  /*0f10*/  @!P0 FMUL R32, R32, 0.5 ;  /* 0x3f00000020208820 */ /* 0x000fe20000400000 */
[----:B------:R-:W-:-:S03]  /*0f20*/  FFMA.FTZ R34, R35, R34, 0.19988867640495300293 ;  /* 0x3e4caf9e23227423 */ /* 0x000fc60000010022 */
[----:B------:R-:W0:Y:S01]  /*0f30*/  MUFU.EX2 R15, R32 ;  /* 0x00000020000f7308 */ /* 0x000e220000000800 */
[----:B------:R-:W-:-:S04]  /*0f40*/  FFMA.FTZ R34, R35, R34, -0.25000196695327758789 ;  /* 0xbe80004223227423 */ /* 0x000fc80000010022 */
[----:B------:R-:W-:-:S04]  /*0f50*/  FFMA.FTZ R34, R35, R34, 0.33333510160446166992 ;  /* 0x3eaaaae623227423 */ /* 0x000fc80000010022 */
[----:B------:R-:W-:Y:S01]  /*0f60*/  FFMA.FTZ R36, R35, R34, -0.5 ;  /* 0xbf00000023247423 */ /* 0x000fe20000010022 */
[----:B------:R-:W-:-:S03]  /*0f70*/  I2FP.F32.S32 R34, R27 ;  /* 0x0000001b00227245 */ /* 0x000fc60000201400 */
[----:B------:R-:W-:Y:S01]  /*0f80*/  FMUL R36, R35, R36 ;  /* 0x0000002423247220 */ /* 0x000fe20000400000 */
[----:B0-----:R-:W-:-:S03]  /*0f90*/  @!P0 FMUL R15, R15, R15 ;  /* 0x0000000f0f0f8220 */ /* 0x001fc60000400000 */
[----:B------:R-:W-:Y:S01]  /*0fa0*/  FFMA.FTZ R27, R35, R36, R35 ;  /* 0x00000024231b7223 */ /* 0x000fe20000010023 */
[----:B------:R-:W-:Y:S01]  /*0fb0*/  FMUL R35, R34, 1.1920928955078125e-07 ;  /* 0x3400000022237820 */ /* 0x000fe20000400000 */
[----:B------:R-:W-:Y:S01]  /*0fc0*/  FADD.FTZ.RZ R34, R15, 1 ;  /* 0x3f8000000f227421 */ /* 0x000fe2000001c000 */
[----:B------:R-:W-:-:S04]  /*0fd0*/  I2FP.F32.S32 R22, R22 ;  /* 0x0000001600167245 */ /* 0x000fc80000201400 */
[----:B------:R-:W-:Y:S01]  /*0fe0*/  IADD3 R32, R34, -0x3f400000, RZ ;  /* 0xc0c0000022207810 */ /* 0x000fe20007ffe0ff */
[----:B------:R-:W-:-:S03]  /*0ff0*/  FMUL R22, R22, 1.1920928955078125e-07 ;  /* 0x3400000016167820 */ /* 0x000fc60000400000 */
[----:B------:R-:W-:Y:S01]  /*1000*/  LOP3.LUT R32, R32, 0xff800000, RZ, 0xc0, !PT ;  /* 0xff80000020207812 */ /* 0x000fe200078ec0ff */
[----:B------:R-:W-:-:S03]  /*1010*/  FFMA.FTZ R22, R22, 0.69314718246459960938, R33 ;  /* 0x3f31721816167823 */ /* 0x000fc60000010021 */
[----:B------:R-:W-:Y:S01]  /*1020*/  IADD3 R33, -R32, 0x40800000, RZ ;  /* 0x4080000020217810 */ /* 0x000fe20007ffe1ff */
[----:B------:R-:W-:Y:S01]  /*1030*/  FFMA.FTZ R26, R35, 0.69314718246459960938, R26 ;  /* 0x3f317218231a7823 */ /* 0x000fe2000001001a */
[----:B------:R-:W-:-:S03]  /*1040*/  IADD3 R35, R15, -R32, RZ ;  /* 0x800000200f237210 */ /* 0x000fc60007ffe0ff */
[----:B------:R-:W-:Y:S01]  /*1050*/  FFMA.FTZ R34, R33, R0, -1 ;  /* 0xbf80000021227423 */ /* 0x000fe20000010000 */
[----:B------:R-:W-:-:S03]  /*1060*/  FMUL R37, R19, 1.4426950216293334961 ;  /* 0x3fb8aa3b13257820 */ /* 0x000fc60000400000 */
[----:B------:R-:W-:Y:S02]  /*1070*/  FADD R35, R35, R34 ;  /* 0x0000002223237221 */ /* 0x000fe40000000000 */
[----:B------:R-:W-:Y:S02]  /*1080*/  FSETP.GEU.AND P0, PT, R37, -126, PT ;  /* 0xc2fc00002500780b */ /* 0x000fe40003f0e000 */
[----:B------:R-:W-:-:S04]  /*1090*/  FFMA.FTZ R34, R35, -R12, 0.10546888411045074463 ;  /* 0x3dd8001223227423 */ /* 0x000fc8000001080c */
[----:B------:R-:W-:-:S04]  /*10a0*/  FFMA.FTZ R34, R35, R34, -0.13229703903198242188 ;  /* 0xbe0778e023227423 */ /* 0x000fc80000010022 */
[----:B------:R-:W-:-:S04]  /*10b0*/  FFMA.FTZ R34, R35, R34, 0.14491446316242218018 ;  /* 0x3e14647523227423 */ /* 0x000fc80000010022 */
[----:B------:R-:W-:Y:S01]  /*10c0*/  FFMA.FTZ R34, R35, R34, -0.16641564667224884033 ;  /* 0xbe2a68dd23227423 */ /* 0x000fe20000010022 */
[----:B------:R-:W-:-:S03]  /*10d0*/  @!P0 FMUL R37, R37, 0.5 ;  /* 0x3f00000025258820 */ /* 0x000fc60000400000 */
[C---:B------:R-:W-:Y:S01]  /*10e0*/  FFMA.FTZ R34, R35.reuse, R34, 0.19988867640495300293 ;  /* 0x3e4caf9e23227423 */ /* 0x040fe20000010022 */
[----:B------:R-:W0:Y:S03]  /*10f0*/  MUFU.EX2 R33, R37 ;  /* 0x0000002500217308 */ /* 0x000e260000000800 */
[----:B------:R-:W-:-:S04]  /*1100*/  FFMA.FTZ R34, R35, R34, -0.25000196695327758789 ;  /* 0xbe80004223227423 */ /* 0x000fc80000010022 */
[----:B------:R-:W-:-:S04]  /*1110*/  FFMA.FTZ R34, R35, R34, 0.33333510160446166992 ;  /* 0x3eaaaae623227423 */ /* 0x000fc80000010022 */
[----:B------:R-:W-:-:S04]  /*1120*/  FFMA.FTZ R34, R35, R34, -0.5 ;  /* 0xbf00000023227423 */ /* 0x000fc80000010022 */
[----:B------:R-:W-:Y:S01]  /*1130*/  FMUL R34, R35, R34 ;  /* 0x0000002223227220 */ /* 0x000fe20000400000 */
[----:B0-----:R-:W-:-:S03]  /*1140*/  @!P0 FMUL R33, R33, R33 ;  /* 0x0000002121218220 */ /* 0x001fc60000400000 */
[----:B------:R-:W-:Y:S01]  /*1150*/  FFMA.FTZ R34, R35, R34, R35 ;  /* 0x0000002223227223 */ /* 0x000fe20000010023 */
[----:B------:R-:W-:-:S05]  /*1160*/  FADD.FTZ.RZ R35, R33, 1 ;  /* 0x3f80000021237421 */ /* 0x000fca000001c000 */
[----:B------:R-:W-:-:S04]  /*1170*/  IADD3 R35, R35, -0x3f400000, RZ ;  /* 0xc0c0000023237810 */ /* 0x000fc80007ffe0ff */
[----:B------:R-:W-:-:S04]  /*1180*/  LOP3.LUT R36, R35, 0xff800000, RZ, 0xc0, !PT ;  /* 0xff80000023247812 */ /* 0x000fc800078ec0ff */
[----:B------:R-:W-:-:S05]  /*1190*/  IADD3 R35, -R36, 0x40800000, RZ ;  /* 0x4080000024237810 */ /* 0x000fca0007ffe1ff */
[----:B------:R-:W-:Y:S01]  /*11a0*/  FFMA.FTZ R0, R35, R0, -1 ;  /* 0xbf80000023007423 */ /* 0x000fe20000010000 */
[----:B------:R-:W-:-:S05]  /*11b0*/  IADD3 R35, R33, -R36, RZ ;  /* 0x8000002421237210 */ /* 0x000fca0007ffe0ff */
[----:B------:R-:W-:-:S04]  /*11c0*/  FADD R35, R35, R0 ;  /* 0x0000000023237221 */ /* 0x000fc80000000000 */
[----:B------:R-:W-:-:S04]  /*11d0*/  FFMA.FTZ R12, R35, -R12, 0.10546888411045074463 ;  /* 0x3dd80012230c7423 */ /* 0x000fc8000001080c */
[----:B------:R-:W-:-:S04]  /*11e0*/  FFMA.FTZ R12, R35, R12, -0.13229703903198242188 ;  /* 0xbe0778e0230c7423 */ /* 0x000fc8000001000c */
[----:B------:R-:W-:-:S04]  /*11f0*/  FFMA.FTZ R12, R35, R12, 0.14491446316242218018 ;  /* 0x3e146475230c7423 */ /* 0x000fc8000001000c */
[----:B------:R-:W-:-:S04]  /*1200*/  FFMA.FTZ R12, R35, R12, -0.16641564667224884033 ;  /* 0xbe2a68dd230c7423 */ /* 0x000fc8000001000c */
[----:B------:R-:W-:Y:S01]  /*1210*/  FFMA.FTZ R12, R35, R12, 0.19988867640495300293 ;  /* 0x3e4caf9e230c7423 */ /* 0x000fe2000001000c */
[----:B------:R-:W-:-:S03]  /*1220*/  ISETP.GE.U32.AND P0, PT, R8, 0x7f800000, PT ;  /* 0x7f8000000800780c */ /* 0x000fc60003f06070 */
[----:B------:R-:W-:-:S04]  /*1230*/  FFMA.FTZ R12, R35, R12, -0.25000196695327758789 ;  /* 0xbe800042230c7423 */ /* 0x000fc8000001000c */
[C---:B------:R-:W-:Y:S01]  /*1240*/  FFMA.FTZ R12, R35.reuse, R12, 0.33333510160446166992 ;  /* 0x3eaaaae6230c7423 */ /* 0x040fe2000001000c */
[----:B------:R-:W-:Y:S02]  /*1250*/  I2FP.F32.S32 R31, R31 ;  /* 0x0000001f001f7245 */ /* 0x000fe40000201400 */
[----:B------:R-:W-:Y:S01]  /*1260*/  I2FP.F32.S32 R9, R9 ;  /* 0x0000000900097245 */ /* 0x000fe20000201400 */
[----:B------:R-:W-:Y:S01]  /*1270*/  FFMA.FTZ R12, R35, R12, -0.5 ;  /* 0xbf000000230c7423 */ /* 0x000fe2000001000c */
[----:B------:R-:W-:Y:S01]  /*1280*/  BSSY B0, `(.L_x_0) ;  /* 0x000000e000007945 */ /* 0x000fe20003800000 */
[----:B------:R-:W-:Y:S02]  /*1290*/  FMUL R31, R31, 1.1920928955078125e-07 ;  /* 0x340000001f1f7820 */ /* 0x000fe40000400000 */
[----:B------:R-:W-:Y:S01]  /*12a0*/  FMUL R0, R35, R12 ;  /* 0x0000000c23007220 */ /* 0x000fe20000400000 */
[----:B------:R-:W-:Y:S01]  /*12b0*/  FMUL R12, R9, 1.1920928955078125e-07 ;  /* 0x34000000090c7820 */ /* 0x000fe20000400000 */
[----:B------:R-:W-:Y:S01]  /*12c0*/  ISETP.GE.U32.AND P1, PT, R10, 0x7f800000, PT ;  /* 0x7f8000000a00780c */ /* 0x000fe20003f26070 */
[----:B------:R-:W-:Y:S01]  /*12d0*/  FFMA.FTZ R9, R31, 0.69314718246459960938, R30 ;  /* 0x3f3172181f097823 */ /* 0x000fe2000001001e */
[----:B------:R-:W-:Y:S01]  /*12e0*/  FFMA.FTZ R0, R35, R0, R35 ;  /* 0x0000000023007223 */ /* 0x000fe20000010023 */
[----:B------:R-:W-:Y:S01]  /*12f0*/  FFMA.FTZ R25, R12, 0.69314718246459960938, R25 ;  /* 0x3f3172180c197823 */ /* 0x000fe20000010019 */
[----:B------:R-:W-:Y:S09]  /*1300*/  @!P0 BRA `(.L_x_1) ;  /* 0x0000000000148947 */ /* 0x000ff20003800000 */
[----:B------:R-:W-:-:S13]  /*1310*/  ISETP.GE.AND P0, PT, R8, -0x407fffff, PT ;  /* 0xbf8000010800780c */ /* 0x000fda0003f06270 */
[----:B------:R-:W-:-:S05]  /*1320*/  @P0 MOV R31, 0x7f800000 ;  /* 0x7f800000001f0802 */ /* 0x000fca0000000f00 */
[C---:B------:R-:W-:Y:S01]  /*1330*/  @P0 FFMA.FTZ R25, R8.reuse, R31, +INF ;  /* 0x7f80000008190423 */ /* 0x040fe2000001001f */
[----:B------:R-:W-:-:S04]  /*1340*/  FSETP.NEU.AND P0, PT, R8, RZ, PT ;  /* 0x000000ff0800720b */ /* 0x000fc80003f0d000 */
[----:B------:R-:W-:-:S09]  /*1350*/  FSEL R25, R25, -RZ, P0 ;  /* 0x800000ff19197208 */ /* 0x000fd20000000000 */
.L_x_1:
[----:B------:R-:W-:Y:S05]  /*1360*/  BSYNC B0 ;  /* 0x0000000000007941 */ /* 0x000fea0003800000 */
.L_x_0:
[----:B------:R-:W-:Y:S04]  /*1370*/  BSSY B0, `(.L_x_2) ;  /* 0x0000007000007945 */ /* 0x000fe80003800000 */
[----:B------:R-:W-:Y:S05]  /*1380*/  @!P1 BRA `(.L_x_3) ;  /* 0x0000000000149947 */ /* 0x000fea0003800000 */
[----:B------:R-:W-:-:S13]  /*1390*/  ISETP.GE.AND P0, PT, R10, -0x407fffff, PT ;  /* 0xbf8000010a00780c */ /* 0x000fda0003f06270 */
[----:B------:R-:W-:-:S05]  /*13a0*/  @P0 MOV R31, 0x7f800000 ;  /* 0x7f800000001f0802 */ /* 0x000fca0000000f00 */
[C---:B------:R-:W-:Y:S01]  /*13b0*/  @P0 FFMA.FTZ R26, R10.reuse, R31, +INF ;  /* 0x7f8000000a1a0423 */ /* 0x040fe2000001001f */
[----:B------:R-:W-:-:S04]  /*13c0*/  FSETP.NEU.AND P0, PT, R10, RZ, PT ;  /* 0x000000ff0a00720b */ /* 0x000fc80003f0d000 */
[----:B------:R-:W-:-:S09]  /*13d0*/  FSEL R26, R26, -RZ, P0 ;  /* 0x800000ff1a1a7208 */ /* 0x000fd20000000000 */
.L_x_3:
[----:B------:R-:W-:Y:S05]  /*13e0*/  BSYNC B0 ;  /* 0x0000000000007941 */ /* 0x000fea0003800000 */
.L_x_2:
[----:B------:R-:W-:Y:S01]  /*13f0*/  ISETP.GE.U32.AND P6, PT, R11, 0x7f800000, PT ;  /* 0x7f8000000b00780c */ /* 0x000fe20003fc6070 */
[----:B------:R-:W-:Y:S01]  /*1400*/  BSSY B0, `(.L_x_4) ;  /* 0x0000019000007945 */ /* 0x000fe20003800000 */
[----:B------:R-:W-:Y:S02]  /*1410*/  I2FP.F32.S32 R21, R21 ;  /* 0x0000001500157245 */ /* 0x000fe40000201400 */
[----:B------:R-:W-:Y:S02]  /*1420*/  I2FP.F32.S32 R32, R32 ;  /* 0x0000002000207245 */ /* 0x000fe40000201400 */
[----:B------:R-:W-:Y:S01]  /*1430*/  I2FP.F32.S32 R36, R36 ;  /* 0x0000002400247245 */ /* 0x000fe20000201400 */
[----:B------:R-:W-:Y:S01]  /*1440*/  FMUL R10, R21, 1.1920928955078125e-07 ;  /* 0x34000000150a7820 */ /* 0x000fe20000400000 */
[----:B------:R-:W-:Y:S01]  /*1450*/  I2FP.F32.S32 R20, R20 ;  /* 0x0000001400147245 */ /* 0x000fe20000201400 */
[----:B------:R-:W-:Y:S01]  /*1460*/  FMUL R21, R32, 1.1920928955078125e-07 ;  /* 0x3400000020157820 */ /* 0x000fe20000400000 */
[----:B------:R-:W-:Y:S01]  /*1470*/  FSETP.GT.AND P0, PT, R4, 20, PT ;  /* 0x41a000000400780b */ /* 0x000fe20003f04000 */
[----:B------:R-:W-:Y:S01]  /*1480*/  FMUL R31, R36, 1.1920928955078125e-07 ;  /* 0x34000000241f7820 */ /* 0x000fe20000400000 */
[----:B------:R-:W-:Y:S01]  /*1490*/  ISETP.GE.U32.AND P1, PT, R13, 0x7f800000, PT ;  /* 0x7f8000000d00780c */ /* 0x000fe20003f26070 */
[----:B------:R-:W-:Y:S01]  /*14a0*/  FMUL R20, R20, 1.1920928955078125e-07 ;  /* 0x3400000014147820 */ /* 0x000fe20000400000 */
[----:B------:R-:W-:Y:S01]  /*14b0*/  ISETP.GE.U32.AND P2, PT, R14, 0x7f800000, PT ;  /* 0x7f8000000e00780c */ /* 0x000fe20003f46070 */
[----:B------:R-:W-:Y:S01]  /*14c0*/  FFMA.FTZ R10, R10, 0.69314718246459960938, R27 ;  /* 0x3f3172180a0a7823 */ /* 0x000fe2000001001b */
[----:B------:R-:W-:Y:S01]  /*14d0*/  ISETP.GE.U32.AND P3, PT, R24, 0x7f800000, PT ;  /* 0x7f8000001800780c */ /* 0x000fe20003f66070 */
[----:B------:R-:W-:Y:S01]  /*14e0*/  FFMA.FTZ R21, R21, 0.69314718246459960938, R34 ;  /* 0x3f31721815157823 */ /* 0x000fe20000010022 */
[----:B------:R-:W-:Y:S01]  /*14f0*/  ISETP.GE.U32.AND P4, PT, R15, 0x7f800000, PT ;  /* 0x7f8000000f00780c */ /* 0x000fe20003f86070 */
[----:B------:R-:W-:Y:S01]  /*1500*/  FFMA.FTZ R8, R31, 0.69314718246459960938, R0 ;  /* 0x3f3172181f087823 */ /* 0x000fe20000010000 */
[----:B------:R-:W-:Y:S01]  /*1510*/  ISETP.GE.U32.AND P5, PT, R33, 0x7f800000, PT ;  /* 0x7f8000002100780c */ /* 0x000fe20003fa6070 */
[----:B------:R-:W-:Y:S01]  /*1520*/  FFMA.FTZ R23, R20, 0.69314718246459960938, R23 ;  /* 0x3f31721814177823 */ /* 0x000fe20000010017 */
[----:B------:R-:W-:Y:S11]  /*1530*/  @!P6 BRA `(.L_x_5) ;  /* 0x000000000014e947 */ /* 0x000ff60003800000 */
[----:B------:R-:W-:-:S13]  /*1540*/  ISETP.GE.AND P6, PT, R11, -0x407fffff, PT ;  /* 0xbf8000010b00780c */ /* 0x000fda0003fc6270 */
[----:B------:R-:W-:-:S05]  /*1550*/  @P6 MOV R0, 0x7f800000 ;  /* 0x7f80000000006802 */ /* 0x000fca0000000f00 */
[C---:B------:R-:W-:Y:S01]  /*1560*/  @P6 FFMA.FTZ R23, R11.reuse, R0, +INF ;  /* 0x7f8000000b176423 */ /* 0x040fe20000010000 */
[----:B------:R-:W-:-:S04]  /*1570*/  FSETP.NEU.AND P6, PT, R11, RZ, PT ;  /* 0x000000ff0b00720b */ /* 0x000fc80003fcd000 */
[----:B------:R-:W-:-:S09]  /*1580*/  FSEL R23, R23, -RZ, P6 ;  /* 0x800000ff17177208 */ /* 0x000fd20003000000 */
.L_x_5:
[----:B------:R-:W-:Y:S05]  /*1590*/  BSYNC B0 ;  /* 0x0000000000007941 */ /* 0x000fea0003800000 */
.L_x_4:
[----:B------:R-:W-:Y:S04]  /*15a0*/  BSSY B0, `(.L_x_6) ;  /* 0x0000007000007945 */ /* 0x000fe80003800000 */
[----:B------:R-:W-:Y:S05]  /*15b0*/  @!P1 BRA `(.L_x_7) ;  /* 0x0000000000149947 */ /* 0x000fea0003800000 */
[C---:B------:R-:W-:Y:S02]  /*15c0*/  ISETP.GE.AND P1, PT, R13.reuse, -0x407fffff, PT ;  /* 0xbf8000010d00780c */ /* 0x040fe40003f26270 */
[----:B------:R-:W-:-:S11]  /*15d0*/  FSETP.NEU.AND P6, PT, R13, RZ, PT ;  /* 0x000000ff0d00720b */ /* 0x000fd60003fcd000 */
[----:B------:R-:W-:-:S05]  /*15e0*/  @P1 MOV R0, 0x7f800000 ;  /* 0x7f80000000001802 */ /* 0x000fca0000000f00 */
[----:B------:R-:W-:-:S05]  /*15f0*/  @P1 FFMA.FTZ R22, R13, R0, +INF ;  /* 0x7f8000000d161423 */ /* 0x000fca0000010000 */
[----:B------:R-:W-:-:S07]  /*1600*/  FSEL R22, R22, -RZ, P6 ;  /* 0x800000ff16167208 */ /* 0x000fce0003000000 */
.L_x_7:
[----:B------:R-:W-:Y:S05]  /*1610*/  BSYNC B0 ;  /* 0x0000000000007941 */ /* 0x000fea0003800000 */
.L_x_6:
[----:B------:R-:W-:Y:S04]  /*1620*/  BSSY B0, `(.L_x_8) ;  /* 0x0000007000007945 */ /* 0x000fe80003800000 */
[----:B------:R-:W-:Y:S05]  /*1630*/  @!P2 BRA `(.L_x_9) ;  /* 0x000000000014a947 */ /* 0x000fea0003800000 */
[C---:B------:R-:W-:Y:S02]  /*1640*/  ISETP.GE.AND P1, PT, R14.reuse, -0x407fffff, PT ;  /* 0xbf8000010e00780c */ /* 0x040fe40003f26270 */
[----:B------:R-:W-:-:S11]  /*1650*/  FSETP.NEU.AND P2, PT, R14, RZ, PT ;  /* 0x000000ff0e00720b */ /* 0x000fd60003f4d000 */
[----:B------:R-:W-:-:S05]  /*1660*/  @P1 MOV R11, 0x7f800000 ;  /* 0x7f800000000b1802 */ /* 0x000fca0000000f00 */
[----:B------:R-:W-:-:S05]  /*1670*/  @P1 FFMA.FTZ R9, R14, R11, +INF ;  /* 0x7f8000000e091423 */ /* 0x000fca000001000b */
[----:B------:R-:W-:-:S07]  /*1680*/  FSEL R9, R9, -RZ, P2 ;  /* 0x800000ff09097208 */ /* 0x000fce0001000000 */
.L_x_9:
[----:B------:R-:W-:Y:S05]  /*1690*/  BSYNC B0 ;  /* 0x0000000000007941 */ /* 0x000fea0003800000 */
.L_x_8:
[----:B------:R-:W-:Y:S04]  /*16a0*/  BSSY B0, `(.L_x_10) ;  /* 0x0000007000007945 */ /* 0x000fe80003800000 */
[----:B------:R-:W-:Y:S05]  /*16b0*/  @!P3 BRA `(.L_x_11) ;  /* 0x000000000014b947 */ /* 0x000fea0003800000 */
[C---:B------:R-:W-:Y:S02]  /*16c0*/  ISETP.GE.AND P1, PT, R24.reuse, -0x407fffff, PT ;  /* 0xbf8000011800780c */ /* 0x040fe40003f26270 */
[----:B------:R-:W-:-:S11]  /*16d0*/  FSETP.NEU.AND P2, PT, R24, RZ, PT ;  /* 0x000000ff1800720b */ /* 0x000fd60003f4d000 */
[----:B------:R-:W-:-:S05]  /*16e0*/  @P1 MOV R11, 0x7f800000 ;  /* 0x7f800000000b1802 */ /* 0x000fca0000000f00 */
[----:B------:R-:W-:-:S05]  /*16f0*/  @P1 FFMA.FTZ R10, R24, R11, +INF ;  /* 0x7f800000180a1423 */ /* 0x000fca000001000b */
[----:B------:R-:W-:-:S07]  /*1700*/  FSEL R10, R10, -RZ, P2 ;  /* 0x800000ff0a0a7208 */ /* 0x000fce0001000000 */
.L_x_11:
[----:B------:R-:W-:Y:S05]  /*1710*/  BSYNC B0 ;  /* 0x0000000000007941 */ /* 0x000fea0003800000 */
.L_x_10:
[----:B------:R-:W-:Y:S04]  /*1720*/  BSSY B0, `(.L_x_12) ;  /* 0x0000007000007945 */ /* 0x000fe80003800000 */
[----:B------:R-:W-:Y:S05]  /*1730*/  @!P4 BRA `(.L_x_13) ;  /* 0x000000000014c947 */ /* 0x000fea0003800000 */
[C---:B------:R-:W-:Y:S02]  /*1740*/  ISETP.GE.AND P1, PT, R15.reuse, -0x407fffff, PT ;  /* 0xbf8000010f00780c */ /* 0x040fe40003f26270 */
[----:B------:R-:W-:-:S11]  /*1750*/  FSETP.NEU.AND P2, PT, R15, RZ, PT ;  /* 0x000000ff0f00720b */ /* 0x000fd60003f4d000 */
[----:B------:R-:W-:-:S05]  /*1760*/  @P1 MOV R0, 0x7f800000 ;  /* 0x7f80000000001802 */ /* 0x000fca0000000f00 */
[----:B------:R-:W-:-:S05]  /*1770*/  @P1 FFMA.FTZ R21, R15, R0, +INF ;  /* 0x7f8000000f151423 */ /* 0x000fca0000010000 */
[----:B------:R-:W-:-:S07]  /*1780*/  FSEL R21, R21, -RZ, P2 ;  /* 0x800000ff15157208 */ /* 0x000fce0001000000 */
.L_x_13:
[----:B------:R-:W-:Y:S05]  /*1790*/  BSYNC B0 ;  /* 0x0000000000007941 */ /* 0x000fea0003800000 */
.L_x_12:
[----:B------:R-:W-:Y:S04]  /*17a0*/  BSSY B0, `(.L_x_14) ;  /* 0x0000007000007945 */ /* 0x000fe80003800000 */
[----:B------:R-:W-:Y:S05]  /*17b0*/  @!P5 BRA `(.L_x_15) ;  /* 0x000000000014d947 */ /* 0x000fea0003800000 */
[C---:B------:R-:W-:Y:S02]  /*17c0*/  ISETP.GE.AND P1, PT, R33.reuse, -0x407fffff, PT ;  /* 0xbf8000012100780c */ /* 0x040fe40003f26270 */
[----:B------:R-:W-:-:S11]  /*17d0*/  FSETP.NEU.AND P2, PT, R33, RZ, PT ;  /* 0x000000ff2100720b */ /* 0x000fd60003f4d000 */
[----:B------:R-:W-:-:S05]  /*17e0*/  @P1 MOV R0, 0x7f800000 ;  /* 0x7f80000000001802 */ /* 0x000fca0000000f00 */
[----:B------:R-:W-:-:S05]  /*17f0*/  @P1 FFMA.FTZ R8, R33, R0, +INF ;  /* 0x7f80000021081423 */ /* 0x000fca0000010000 */
[----:B------:R-:W-:-:S07]  /*1800*/  FSEL R8, R8, -RZ, P2 ;  /* 0x800000ff08087208 */ /* 0x000fce0001000000 */
.L_x_15:
[----:B------:R-:W-:Y:S05]  /*1810*/  BSYNC B0 ;  /* 0x0000000000007941 */ /* 0x000fea0003800000 */
.L_x_14:
[----:B------:R-:W-:Y:S01]  /*1820*/  FSEL R25, R4, R25, P0 ;  /* 0x0000001904197208 */ /* 0x000fe20000000000 */
[----:B------:R-:W-:Y:S01]  /*1830*/  BSSY B0, `(.L_x_16) ;  /* 0x0000018000007945 */ /* 0x000fe20003800000 */
[----:B------:R-:W-:Y:S02]  /*1840*/  FSETP.GT.AND P0, PT, R5, 20, PT ;  /* 0x41a000000500780b */ /* 0x000fe40003f04000 */
[----:B------:R-:W-:Y:S01]  /*1850*/  FSETP.GT.AND P2, PT, R6, 20, PT ;  /* 0x41a000000600780b */ /* 0x000fe20003f44000 */
[----:B------:R-:W-:Y:S01]  /*1860*/  FADD.FTZ R13, |R25|, -RZ ;  /* 0x800000ff190d7221 */ /* 0x000fe20000010200 */
[----:B------:R-:W-:-:S04]  /*1870*/  FSEL R26, R5, R26, P0 ;  /* 0x0000001a051a7208 */ /* 0x000fc80000000000 */
[----:B------:R-:W-:-:S13]  /*1880*/  FSETP.GE.AND P1, PT, R13, 0.60000002384185791016, PT ;  /* 0x3f19999a0d00780b */ /* 0x000fda0003f26000 */
[----:B------:R-:W-:Y:S05]  /*1890*/  @!P1 BRA `(.L_x_17) ;  /* 0x0000000000289947 */ /* 0x000fea0003800000 */
[C---:B------:R-:W-:Y:S01]  /*18a0*/  FMUL R0, R13.reuse, 2.8853900432586669922 ;  /* 0x4038aa3b0d007820 */ /* 0x040fe20000400000 */
[----:B------:R-:W-:Y:S01]  /*18b0*/  HFMA2.MMA R11, -RZ, RZ, 1.875, 0 ;  /* 0x3f800000ff0b7435 */ /* 0x000fe200000001ff */
[----:B------:R-:W-:-:S04]  /*18c0*/  FSETP.GE.AND P0, PT, R13, 9.010913848876953125, PT ;  /* 0x41102cb40d00780b */ /* 0x000fc80003f06000 */
[----:B------:R-:W0:Y:S02]  /*18d0*/  MUFU.EX2 R0, R0 ;  /* 0x0000000000007308 */ /* 0x000e240000000800 */
[----:B0-----:R-:W-:-:S06]  /*18e0*/  FADD R12, R0, 1 ;  /* 0x3f800000000c7421 */ /* 0x001fcc0000000000 */
[----:B------:R-:W0:Y:S02]  /*18f0*/  MUFU.RCP R12, R12 ;  /* 0x0000000c000c7308 */ /* 0x000e240000001000 */
[----:B0-----:R-:W-:-:S05]  /*1900*/  FFMA.FTZ R11, R12, -2, R11 ;  /* 0xc00000000c0b7823 */ /* 0x001fca000001000b */
[----:B------:R-:W-:-:S04]  /*1910*/  FSEL R11, R11, 1, !P0 ;  /* 0x3f8000000b0b7808 */ /* 0x000fc80004000000 */
[----:B------:R-:W-:Y:S01]  /*1920*/  LOP3.LUT R11, R11, 0x80000000, R25, 0xf8, !PT ;  /* 0x800000000b0b7812 */ /* 0x000fe200078ef819 */
[----:B------:R-:W-:Y:S06]  /*1930*/  BRA `(.L_x_18) ;  /* 0x00000000001c7947 */ /* 0x000fec0003800000 */
.L_x_17:
[----:B------:R-:W-:Y:S01]  /*1940*/  MOV R0, 0x3c80f082 ;  /* 0x3c80f08200007802 */ /* 0x000fe20000000f00 */
[----:B------:R-:W-:-:S04]  /*1950*/  FMUL R11, R25, R25 ;  /* 0x00000019190b7220 */ /* 0x000fc80000400000 */
[----:B------:R-:W-:-:S04]  /*1960*/  FFMA.FTZ R0, R11, R0, -0.052303962409496307373 ;  /* 0xbd563cae0b007423 */ /* 0x000fc80000010000 */
[----:B------:R-:W-:-:S04]  /*1970*/  FFMA.FTZ R0, R11, R0, 0.1331529766321182251 ;  /* 0x3e0859410b007423 */ /* 0x000fc80000010000 */
[----:B------:R-:W-:-:S04]  /*1980*/  FFMA.FTZ R0, R11, R0, -0.33332768082618713379 ;  /* 0xbeaaa9ed0b007423 */ /* 0x000fc80000010000 */
[----:B------:R-:W-:-:S04]  /*1990*/  FFMA.FTZ R0, R11, R0, RZ ;  /* 0x000000000b007223 */ /* 0x000fc800000100ff */
[----:B------:R-:W-:-:S07]  /*19a0*/  FFMA.FTZ R11, R25, R0, R25 ;  /* 0x00000000190b7223 */ /* 0x000fce0000010019 */
.L_x_18:
[----:B------:R-:W-:Y:S05]  /*19b0*/  BSYNC B0 ;  /* 0x0000000000007941 */ /* 0x000fea0003800000 */
.L_x_16:
[----:B------:R-:W-:Y:S01]  /*19c0*/  FADD.FTZ R14, |R26|, -RZ ;  /* 0x800000ff1a0e7221 */ /* 0x000fe20000010200 */
[----:B------:R-:W-:Y:S01]  /*19d0*/  BSSY B0, `(.L_x_19) ;  /* 0x0000016000007945 */ /* 0x000fe20003800000 */
[----:B------:R-:W-:Y:S02]  /*19e0*/  FSETP.GT.AND P1, PT, R7, 20, PT ;  /* 0x41a000000700780b */ /* 0x000fe40003f24000 */
[----:B------:R-:W-:Y:S02]  /*19f0*/  FSEL R23, R6, R23, P2 ;  /* 0x0000001706177208 */ /* 0x000fe40001000000 */
        /* <DEDUP_REMOVED lines=12> */
.L_x_20:
[----:B------:R-:W-:Y:S01]  /*1ac0*/  MOV R0, 0x3c80f082 ;  /* 0x3c80f08200007802 */ /* 0x000fe20000000f00 */
[----:B------:R-:W-:-:S04]  /*1ad0*/  FMUL R13, R26, R26 ;  /* 0x0000001a1a0d7220 */ /* 0x000fc80000400000 */
[----:B------:R-:W-:-:S04]  /*1ae0*/  FFMA.FTZ R0, R13, R0, -0.052303962409496307373 ;  /* 0xbd563cae0d007423 */ /* 0x000fc80000010000 */
[----:B------:R-:W-:-:S04]  /*1af0*/  FFMA.FTZ R0, R13, R0, 0.1331529766321182251 ;  /* 0x3e0859410d007423 */ /* 0x000fc80000010000 */
[----:B------:R-:W-:-:S04]  /*1b00*/  FFMA.FTZ R0, R13, R0, -0.33332768082618713379 ;  /* 0xbeaaa9ed0d007423 */ /* 0x000fc80000010000 */
[----:B------:R-:W-:-:S04]  /*1b10*/  FFMA.FTZ R13, R13, R0, RZ ;  /* 0x000000000d0d7223 */ /* 0x000fc800000100ff */
[----:B------:R-:W-:-:S07]  /*1b20*/  FFMA.FTZ R26, R26, R13, R26 ;  /* 0x0000000d1a1a7223 */ /* 0x000fce000001001a */
.L_x_21:
[----:B------:R-:W-:Y:S05]  /*1b30*/  BSYNC B0 ;  /* 0x0000000000007941 */ /* 0x000fea0003800000 */
.L_x_19:
        /* <DEDUP_REMOVED lines=16> */
.L_x_23:
[----:B------:R-:W-:Y:S01]  /*1c40*/  MOV R0, 0x3c80f082 ;  /* 0x3c80f08200007802 */ /* 0x000fe20000000f00 */
[----:B------:R-:W-:-:S04]  /*1c50*/  FMUL R13, R23, R23 ;  /* 0x00000017170d7220 */ /* 0x000fc80000400000 */
[----:B------:R-:W-:-:S04]  /*1c60*/  FFMA.FTZ R0, R13, R0, -0.052303962409496307373 ;  /* 0xbd563cae0d007423 */ /* 0x000fc80000010000 */
[----:B------:R-:W-:-:S04]  /*1c70*/  FFMA.FTZ R0, R13, R0, 0.1331529766321182251 ;  /* 0x3e0859410d007423 */ /* 0x000fc80000010000 */
[----:B------:R-:W-:-:S04]  /*1c80*/  FFMA.FTZ R0, R13, R0, -0.33332768082618713379 ;  /* 0xbeaaa9ed0d007423 */ /* 0x000fc80000010000 */
[----:B------:R-:W-:-:S04]  /*1c90*/  FFMA.FTZ R0, R13, R0, RZ ;  /* 0x000000000d007223 */ /* 0x000fc800000100ff */
[----:B------:R-:W-:-:S07]  /*1ca0*/  FFMA.FTZ R23, R23, R0, R23 ;  /* 0x0000000017177223 */ /* 0x000fce0000010017 */
.L_x_24:
[----:B------:R-:W-:Y:S05]  /*1cb0*/  BSYNC B0 ;  /* 0x0000000000007941 */ /* 0x000fea0003800000 */
.L_x_22:
        /* <DEDUP_REMOVED lines=16> */
.L_x_26:
[----:B------:R-:W-:Y:S01]  /*1dc0*/  MOV R0, 0x3c80f082 ;  /* 0x3c80f08200007802 */ /* 0x000fe20000000f00 */
[----:B------:R-:W-:-:S04]  /*1dd0*/  FMUL R13, R22, R22 ;  /* 0x00000016160d7220 */ /* 0x000fc80000400000 */
[----:B------:R-:W-:-:S04]  /*1de0*/  FFMA.FTZ R0, R13, R0, -0.052303962409496307373 ;  /* 0xbd563cae0d007423 */ /* 0x000fc80000010000 */
[----:B------:R-:W-:-:S04]  /*1df0*/  FFMA.FTZ R0, R13, R0, 0.1331529766321182251 ;  /* 0x3e0859410d007423 */ /* 0x000fc80000010000 */
[----:B------:R-:W-:-:S04]  /*1e00*/  FFMA.FTZ R0, R13, R0, -0.33332768082618713379 ;  /* 0xbeaaa9ed0d007423 */ /* 0x000fc80000010000 */
[----:B------:R-:W-:-:S04]  /*1e10*/  FFMA.FTZ R13, R13, R0, RZ ;  /* 0x000000000d0d7223 */ /* 0x000fc800000100ff */
[----:B------:R-:W-:-:S07]  /*1e20*/  FFMA.FTZ R22, R22, R13, R22 ;  /* 0x0000000d16167223 */ /* 0x000fce0000010016 */
.L_x_27:
[----:B------:R-:W-:Y:S05]  /*1e30*/  BSYNC B0 ;  /* 0x0000000000007941 */ /* 0x000fea0003800000 */
.L_x_25:
        /* <DEDUP_REMOVED lines=16> */
.L_x_29:
[----:B------:R-:W-:Y:S01]  /*1f40*/  MOV R0, 0x3c80f082 ;  /* 0x3c80f08200007802 */ /* 0x000fe20000000f00 */
[----:B------:R-:W-:-:S04]  /*1f50*/  FMUL R13, R9, R9 ;  /* 0x00000009090d7220 */ /* 0x000fc80000400000 */
[----:B------:R-:W-:-:S04]  /*1f60*/  FFMA.FTZ R0, R13, R0, -0.052303962409496307373 ;  /* 0xbd563cae0d007423 */ /* 0x000fc80000010000 */
[----:B------:R-:W-:-:S04]  /*1f70*/  FFMA.FTZ R0, R13, R0, 0.1331529766321182251 ;  /* 0x3e0859410d007423 */ /* 0x000fc80000010000 */
[----:B------:R-:W-:-:S04]  /*1f80*/  FFMA.FTZ R0, R13, R0, -0.33332768082618713379 ;  /* 0xbeaaa9ed0d007423 */ /* 0x000fc80000010000 */
[----:B------:R-:W-:-:S04]  /*1f90*/  FFMA.FTZ R0, R13, R0, RZ ;  /* 0x000000000d007223 */ /* 0x000fc800000100ff */
[----:B------:R-:W-:-:S07]  /*1fa0*/  FFMA.FTZ R9, R9, R0, R9 ;  /* 0x0000000009097223 */ /* 0x000fce0000010009 */
.L_x_30:
[----:B------:R-:W-:Y:S05]  /*1fb0*/  BSYNC B0 ;  /* 0x0000000000007941 */ /* 0x000fea0003800000 */
.L_x_28:
        /* <DEDUP_REMOVED lines=16> */
.L_x_32:
[----:B------:R-:W-:Y:S01]  /*20c0*/  MOV R0, 0x3c80f082 ;  /* 0x3c80f08200007802 */ /* 0x000fe20000000f00 */
[----:B------:R-:W-:-:S04]  /*20d0*/  FMUL R13, R10, R10 ;  /* 0x0000000a0a0d7220 */ /* 0x000fc80000400000 */
[----:B------:R-:W-:-:S04]  /*20e0*/  FFMA.FTZ R0, R13, R0, -0.052303962409496307373 ;  /* 0xbd563cae0d007423 */ /* 0x000fc80000010000 */
[----:B------:R-:W-:-:S04]  /*20f0*/  FFMA.FTZ R0, R13, R0, 0.1331529766321182251 ;  /* 0x3e0859410d007423 */ /* 0x000fc80000010000 */
[----:B------:R-:W-:-:S04]  /*2100*/  FFMA.FTZ R0, R13, R0, -0.33332768082618713379 ;  /* 0xbeaaa9ed0d007423 */ /* 0x000fc80000010000 */
[----:B------:R-:W-:-:S04]  /*2110*/  FFMA.FTZ R13, R13, R0, RZ ;  /* 0x000000000d0d7223 */ /* 0x000fc800000100ff */
[----:B------:R-:W-:-:S07]  /*2120*/  FFMA.FTZ R10, R10, R13, R10 ;  /* 0x0000000d0a0a7223 */ /* 0x000fce000001000a */
.L_x_33:
[----:B------:R-:W-:Y:S05]  /*2130*/  BSYNC B0 ;  /* 0x0000000000007941 */ /* 0x000fea0003800000 */
.L_x_31:
[----:B------:R-:W-:Y:S01]  /*2140*/  FADD.FTZ R14, |R21|, -RZ ;  /* 0x800000ff150e7221 */ /* 0x000fe20000010200 */
[----:B------:R-:W-:Y:S01]  /*2150*/  BSSY B0, `(.L_x_34) ;  /* 0x0000015000007945 */ /* 0x000fe20003800000 */
[----:B------:R-:W-:-:S03]  /*2160*/  FSEL R8, R19, R8, P1 ;  /* 0x0000000813087208 */ /* 0x000fc60000800000 */
        /* <DEDUP_REMOVED lines=12> */
.L_x_35:
[----:B------:R-:W-:Y:S01]  /*2230*/  MOV R0, 0x3c80f082 ;  /* 0x3c80f08200007802 */ /* 0x000fe20000000f00 */
[----:B------:R-:W-:-:S04]  /*2240*/  FMUL R13, R21, R21 ;  /* 0x00000015150d7220 */ /* 0x000fc80000400000 */
[----:B------:R-:W-:-:S04]  /*2250*/  FFMA.FTZ R0, R13, R0, -0.052303962409496307373 ;  /* 0xbd563cae0d007423 */ /* 0x000fc80000010000 */
[----:B------:R-:W-:-:S04]  /*2260*/  FFMA.FTZ R0, R13, R0, 0.1331529766321182251 ;  /* 0x3e0859410d007423 */ /* 0x000fc80000010000 */
[----:B------:R-:W-:-:S04]  /*2270*/  FFMA.FTZ R0, R13, R0, -0.33332768082618713379 ;  /* 0xbeaaa9ed0d007423 */ /* 0x000fc80000010000 */
[----:B------:R-:W-:-:S04]  /*2280*/  FFMA.FTZ R0, R13, R0, RZ ;  /* 0x000000000d007223 */ /* 0x000fc800000100ff */
[----:B------:R-:W-:-:S07]  /*2290*/  FFMA.FTZ R21, R21, R0, R21 ;  /* 0x0000000015157223 */ /* 0x000fce0000010015 */
.L_x_36:
[----:B------:R-:W-:Y:S05]  /*22a0*/  BSYNC B0 ;  /* 0x0000000000007941 */ /* 0x000fea0003800000 */
.L_x_34:
[----:B------:R-:W-:Y:S01]  /*22b0*/  FADD.FTZ R14, |R8|, -RZ ;  /* 0x800000ff080e7221 */ /* 0x000fe20000010200 */
[----:B------:R-:W-:Y:S04]  /*22c0*/  BSSY B0, `(.L_x_37) ;  /* 0x0000014000007945 */ /* 0x000fe80003800000 */
        /* <DEDUP_REMOVED lines=12> */
.L_x_38:
[----:B------:R-:W-:Y:S01]  /*2390*/  MOV R0, 0x3c80f082 ;  /* 0x3c80f08200007802 */ /* 0x000fe20000000f00 */
[----:B------:R-:W-:-:S04]  /*23a0*/  FMUL R13, R8, R8 ;  /* 0x00000008080d7220 */ /* 0x000fc80000400000 */
[----:B------:R-:W-:-:S04]  /*23b0*/  FFMA.FTZ R0, R13, R0, -0.052303962409496307373 ;  /* 0xbd563cae0d007423 */ /* 0x000fc80000010000 */
[----:B------:R-:W-:-:S04]  /*23c0*/  FFMA.FTZ R0, R13, R0, 0.1331529766321182251 ;  /* 0x3e0859410d007423 */ /* 0x000fc80000010000 */
[----:B------:R-:W-:-:S04]  /*23d0*/  FFMA.FTZ R0, R13, R0, -0.33332768082618713379 ;  /* 0xbeaaa9ed0d007423 */ /* 0x000fc80000010000 */
[----:B------:R-:W-:-:S04]  /*23e0*/  FFMA.FTZ R13, R13, R0, RZ ;  /* 0x000000000d0d7223 */ /* 0x000fc800000100ff */
[----:B------:R-:W-:-:S07]  /*23f0*/  FFMA.FTZ R8, R8, R13, R8 ;  /* 0x0000000d08087223 */ /* 0x000fce0000010008 */
.L_x_39:
[----:B------:R-:W-:Y:S05]  /*2400*/  BSYNC B0 ;  /* 0x0000000000007941 */ /* 0x000fea0003800000 */
.L_x_37:
[----:B------:R-:W0:Y:S01]  /*2410*/  S2R R0, SR_TID.X ;  /* 0x0000000000007919 */ /* 0x000e220000002100 */
[----:B------:R-:W1:Y:S01]  /*2420*/  S2UR UR5, SR_CgaCtaId ;  /* 0x00000000000579c3 */ /* 0x000e620000008800 */
[----:B------:R-:W-:Y:S01]  /*2430*/  FMUL R26, R5, R26 ;  /* 0x0000001a051a7220 */ /* 0x000fe20000400000 */
[----:B------:R-:W-:Y:S01]  /*2440*/  FMUL R11, R4, R11 ;  /* 0x0000000b040b7220 */ /* 0x000fe20000400000 */
[----:B------:R-:W-:Y:S01]  /*2450*/  FMUL R22, R7, R22 ;  /* 0x0000001607167220 */ /* 0x000fe20000400000 */
[----:B------:R-:W-:Y:S01]  /*2460*/  UMOV UR4, 0x400 ;  /* 0x0000040000047882 */ /* 0x000fe20000000000 */
[----:B------:R-:W-:Y:S01]  /*2470*/  FMUL R16, R16, R9 ;  /* 0x0000000910107220 */ /* 0x000fe20000400000 */
[----:B------:R-:W-:Y:S01]  /*2480*/  FMUL R21, R18, R21 ;  /* 0x0000001512157220 */ /* 0x000fe20000400000 */
[----:B------:R-:W-:Y:S01]  /*2490*/  FMUL R23, R6, R23 ;  /* 0x0000001706177220 */ /* 0x000fe20000400000 */
[----:B------:R-:W-:Y:S01]  /*24a0*/  FMUL R17, R17, R10 ;  /* 0x0000000a11117220 */ /* 0x000fe20000400000 */
[----:B------:R-:W-:Y:S01]  /*24b0*/  FMUL R19, R19, R8 ;  /* 0x0000000813137220 */ /* 0x000fe20000400000 */
[----:B------:R-:W-:-:S02]  /*24c0*/  SHF.R.U32.HI R6, RZ, 0x3, R28 ;  /* 0x00000003ff067819 */ /* 0x000fc4000001161c */
[----:B------:R-:W-:-:S04]  /*24d0*/  LOP3.LUT R3, R3, 0x1c, R28, 0xf8, !PT ;  /* 0x0000001c03037812 */ /* 0x000fc800078ef81c */
[----:B------:R-:W-:Y:S02]  /*24e0*/  SHF.R.S32.HI R10, RZ, 0x1f, R3 ;  /* 0x0000001fff0a7819 */ /* 0x000fe40000011403 */
[----:B------:R-:W-:Y:S01]  /*24f0*/  ISETP.GE.AND P0, PT, R3, 0x40, PT ;  /* 0x000000400300780c */ /* 0x000fe20003f06270 */
[----:B-1----:R-:W-:Y:S01]  /*2500*/  UPRMT UR4, UR5, 0x654, UR4 ;  /* 0x0000065405047896 */ /* 0x002fe20008000004 */
[----:B0-----:R-:W-:-:S04]  /*2510*/  SHF.L.U32 R0, R0, 0x7, RZ ;  /* 0x0000000700007819 */ /* 0x001fc800000006ff */
[----:B------:R-:W-:-:S04]  /*2520*/  LOP3.LUT R5, R0, 0x380, RZ, 0xc0, !PT ;  /* 0x0000038000057812 */ /* 0x000fc800078ec0ff */
[----:B------:R-:W-:Y:S02]  /*2530*/  SHF.R.U32.HI R4, RZ, 0x3, R5 ;  /* 0x00000003ff047819 */ /* 0x000fe40000011605 */
[C---:B------:R-:W-:Y:S02]  /*2540*/  LOP3.LUT R0, R5.reuse, R2, RZ, 0xfc, !PT ;  /* 0x0000000205007212 */ /* 0x040fe400078efcff */
[C---:B------:R-:W-:Y:S02]  /*2550*/  LOP3.LUT R7, R5.reuse, 0x20, RZ, 0xfc, !PT ;  /* 0x0000002005077812 */ /* 0x040fe400078efcff */
[C---:B------:R-:W-:Y:S02]  /*2560*/  LOP3.LUT R9, R5.reuse, 0x40, RZ, 0xfc, !PT ;  /* 0x0000004005097812 */ /* 0x040fe400078efcff */
[----:B------:R-:W-:Y:S02]  /*2570*/  LOP3.LUT R4, R4, R5, R2, 0xfe, !PT ;  /* 0x0000000504047212 */ /* 0x000fe400078efe02 */
[----:B------:R-:W-:-:S02]  /*2580*/  LOP3.LUT R5, R5, 0x60, RZ, 0xfc, !PT ;  /* 0x0000006005057812 */ /* 0x000fc400078efcff */
[-C--:B------:R-:W-:Y:S02]  /*2590*/  LEA.HI R7, R7, R0.reuse, RZ, 0x1d ;  /* 0x0000000007077211 */ /* 0x080fe400078fe8ff */
[-C--:B------:R-:W-:Y:S02]  /*25a0*/  LEA.HI R9, R9, R0.reuse, RZ, 0x1d ;  /* 0x0000000009097211 */ /* 0x080fe400078fe8ff */
[----:B------:R-:W-:Y:S02]  /*25b0*/  LEA.HI R5, R5, R0, RZ, 0x1d ;  /* 0x0000000005057211 */ /* 0x000fe400078fe8ff */
[----:B------:R-:W-:Y:S02]  /*25c0*/  LEA R12, R4, UR4, 0x2 ;  /* 0x00000004040c7c11 */ /* 0x000fe4000f8e10ff */
[----:B------:R-:W-:Y:S02]  /*25d0*/  LEA R14, R7, UR4, 0x2 ;  /* 0x00000004070e7c11 */ /* 0x000fe4000f8e10ff */
[----:B------:R-:W-:Y:S01]  /*25e0*/  LEA R18, R9, UR4, 0x2 ;  /* 0x0000000409127c11 */ /* 0x000fe2000f8e10ff */
[----:B------:R0:W-:Y:S01]  /*25f0*/  STS [R12], R11 ;  /* 0x0000000b0c007388 */ /* 0x0001e20000000800 */
[----:B------:R-:W-:Y:S01]  /*2600*/  LEA R15, R5, UR4, 0x2 ;  /* 0x00000004050f7c11 */ /* 0x000fe2000f8e10ff */
[----:B------:R-:W1:Y:S01]  /*2610*/  LDC.64 R8, c[0x0][0x238] ;  /* 0x00008e00ff087b82 */ /* 0x000e620000000a00 */
[----:B------:R-:W-:Y:S01]  /*2620*/  LOP3.LUT R0, R28, 0x1fc, RZ, 0xc0, !PT ;  /* 0x000001fc1c007812 */ /* 0x000fe200078ec0ff */
[----:B------:R-:W-:Y:S01]  /*2630*/  STS [R14+0x80], R26 ;  /* 0x0000801a0e007388 */ /* 0x000fe20000000800 */
[----:B------:R-:W-:-:S03]  /*2640*/  LOP3.LUT R7, R6, 0x3c, RZ, 0xc0, !PT ;  /* 0x0000003c06077812 */ /* 0x000fc600078ec0ff */
[----:B------:R-:W-:Y:S01]  /*2650*/  STS [R18+0x100], R23 ;  /* 0x0001001712007388 */ /* 0x000fe20000000800 */
[----:B------:R-:W-:Y:S02]  /*2660*/  IADD3 R7, R0, R7, RZ ;  /* 0x0000000700077210 */ /* 0x000fe40007ffe0ff */
[----:B0-----:R-:W-:Y:S01]  /*2670*/  LEA.HI R11, R10, R3, RZ, 0x4 ;  /* 0x000000030a0b7211 */ /* 0x001fe200078f20ff */
[----:B------:R-:W-:Y:S01]  /*2680*/  STS [R15+0x180], R22 ;  /* 0x000180160f007388 */ /* 0x000fe20000000800 */
[----:B------:R-:W-:Y:S02]  /*2690*/  LEA R7, R7, UR4, 0x2 ;  /* 0x0000000407077c11 */ /* 0x000fe4000f8e10ff */
[----:B------:R-:W-:Y:S01]  /*26a0*/  SHF.L.U32 R13, R11, 0x9, RZ ;  /* 0x000000090b0d7819 */ /* 0x000fe200000006ff */
[----:B------:R0:W-:Y:S01]  /*26b0*/  STS [R12+0x40], R16 ;  /* 0x000040100c007388 */ /* 0x0001e20000000800 */
[----:B------:R-:W-:Y:S02]  /*26c0*/  LOP3.LUT R10, R29, R2, RZ, 0xfc, !PT ;  /* 0x000000021d0a7212 */ /* 0x000fe400078efcff */
[----:B------:R-:W-:Y:S01]  /*26d0*/  LOP3.LUT R13, R13, 0xffffe000, RZ, 0xc0, !PT ;  /* 0xffffe0000d0d7812 */ /* 0x000fe200078ec0ff */
[----:B------:R2:W-:Y:S01]  /*26e0*/  STS [R14+0xc0], R17 ;  /* 0x0000c0110e007388 */ /* 0x0005e20000000800 */
[----:B------:R-:W-:-:S02]  /*26f0*/  LOP3.LUT R29, R29, 0x10, R2, 0xfe, !PT ;  /* 0x000000101d1d7812 */ /* 0x000fc400078efe02 */
[----:B------:R-:W-:Y:S01]  /*2700*/  ISETP.LT.AND P1, PT, R10, 0x200, !P0 ;  /* 0x000002000a00780c */ /* 0x000fe20004721270 */
[----:B------:R-:W-:Y:S01]  /*2710*/  STS [R18+0x140], R21 ;  /* 0x0001401512007388 */ /* 0x000fe20000000800 */
[----:B------:R-:W-:Y:S02]  /*2720*/  ISETP.LT.AND P0, PT, R29, 0x200, !P0 ;  /* 0x000002001d00780c */ /* 0x000fe40004701270 */
[----:B0-----:R-:W-:Y:S01]  /*2730*/  LOP3.LUT R12, R11, 0xfffffff0, RZ, 0xc0, !PT ;  /* 0xfffffff00b0c7812 */ /* 0x001fe200078ec0ff */
[----:B------:R-:W-:Y:S01]  /*2740*/  STS [R15+0x1c0], R19 ;  /* 0x0001c0130f007388 */ /* 0x000fe20000000800 */
[----:B--2---:R-:W-:Y:S01]  /*2750*/  LOP3.LUT R14, R0, 0x200, RZ, 0xfc, !PT ;  /* 0x00000200000e7812 */ /* 0x004fe200078efcff */
[----:B------:R-:W-:Y:S01]  /*2760*/  BAR.SYNC.DEFER_BLOCKING 0x0 ;  /* 0x0000000000007b1d */ /* 0x000fe20000010000 */
[----:B------:R-:W-:Y:S02]  /*2770*/  IADD3 R12, R13, R3, -R12 ;  /* 0x000000030d0c7210 */ /* 0x000fe40007ffe80c */
[----:B------:R-:W-:-:S02]  /*2780*/  SHF.R.U32.HI R14, RZ, 0x3, R14 ;  /* 0x00000003ff0e7819 */ /* 0x000fc4000001160e */
[----:B------:R-:W-:Y:S02]  /*2790*/  LEA R3, R10, R12, 0x4 ;  /* 0x0000000c0a037211 */ /* 0x000fe400078e20ff */
[----:B------:R-:W-:-:S03]  /*27a0*/  LOP3.LUT R11, R14, 0x7c, RZ, 0xc0, !PT ;  /* 0x0000007c0e0b7812 */ /* 0x000fc600078ec0ff */
[----:B-1----:R-:W-:Y:S01]  /*27b0*/  IMAD.WIDE R2, R3, 0x4, R8 ;  /* 0x0000000403027825 */ /* 0x002fe200078e0208 */
[----:B------:R-:W-:-:S04]  /*27c0*/  IADD3 R11, R0, R11, RZ ;  /* 0x0000000b000b7210 */ /* 0x000fc80007ffe0ff */
[----:B------:R-:W-:Y:S01]  /*27d0*/  LEA R11, R11, UR4, 0x2 ;  /* 0x000000040b0b7c11 */ /* 0x000fe2000f8e10ff */
[----:B------:R-:W0:Y:S04]  /*27e0*/  LDS.128 R4, [R7] ;  /* 0x0000000007047984 */ /* 0x000e280000000c00 */
[----:B0-----:R0:W-:Y:S01]  /*27f0*/  @P1 STG.E.128 desc[UR6][R2.64], R4 ;  /* 0x0000000402001986 */ /* 0x0011e2000c101d06 */
[----:B------:R-:W-:Y:S05]  /*2800*/  @!P0 EXIT ;  /* 0x000000000000894d */ /* 0x000fea0003800000 */
[----:B0-----:R-:W0:Y:S01]  /*2810*/  LDS.128 R4, [R11+0x800] ;  /* 0x000800000b047984 */ /* 0x001e220000000c00 */
[----:B------:R-:W-:-:S05]  /*2820*/  LEA R29, R29, R12, 0x4 ;  /* 0x0000000c1d1d7211 */ /* 0x000fca00078e20ff */
[----:B------:R-:W-:-:S05]  /*2830*/  IMAD.WIDE R8, R29, 0x4, R8 ;  /* 0x000000041d087825 */ /* 0x000fca00078e0208 */
[----:B0-----:R-:W-:Y:S01]  /*2840*/  STG.E.128 desc[UR6][R8.64], R4 ;  /* 0x0000000408007986 */ /* 0x001fe2000c101d06 */
[----:B------:R-:W-:Y:S05]  /*2850*/  EXIT ;  /* 0x000000000000794d */ /* 0x000fea0003800000 */
.L_x_40:
[----:B------:R-:W-:-:S00]  /*2860*/  BRA `(.L_x_40) ;  /* 0xfffffffc00fc7947 */ /* 0x000fc0000383ffff */
[----:B------:R-:W-:-:S00]  /*2870*/  NOP ;  /* 0x0000000000007918 */ /* 0x000fc00000000000 */
        /* <DEDUP_REMOVED lines=8> */
.L_x_41:


//--------------------- .nv.global.init           --------------------------
	.section	.nv.global.init,"aw",@progbits
.nv.global.init:
	.type		_$_str,@object
	.size		_$_str,(_$_str_$_2 - _$_str)
_$_str:
        /*0000*/ 	.byte	0x5f, 0x5f, 0x43, 0x55, 0x44, 0x41, 0x5f, 0x46, 0x54, 0x5a, 0x00
	.type		_$_str_$_2,@object
	.size		_$_str_$_2,(.L_1 - _$_str_$_2)
_$_str_$_2:
        /*000b*/ 	.byte	0x5f, 0x5f, 0x43, 0x55, 0x44, 0x41, 0x5f, 0x50, 0x52, 0x45, 0x43, 0x5f, 0x53, 0x51, 0x52, 0x54
        /*001b*/ 	.byte	0x00
.L_1:


//--------------------- .nv.shared.triton_poi_fused__native_batch_norm_legit_no_training_mul_softplus_tanh_34 --------------------------
	.section	.nv.shared.triton_poi_fused__native_batch_norm_legit_no_training_mul_softplus_tanh_34,"aw",@nobits
	.sectionflags	@""
	.align	16
	.zero		1024


//--------------------- .nv.constant0.triton_poi_fused__native_batch_norm_legit_no_training_mul_softplus_tanh_34 --------------------------
	.section	.nv.constant0.triton_poi_fused__native_batch_norm_legit_no_training_mul_softplus_tanh_34,"a",@progbits
	.sectionflags	@""
	.align	4
.nv.constant0.triton_poi_fused__native_batch_norm_legit_no_training_mul_softplus_tanh_34:
	.zero		584
